	.headerflags	@"EF_CUDA_TEXMODE_UNIFIED EF_CUDA_64BIT_ADDRESS EF_CUDA_SM86 EF_CUDA_VIRTUAL_SM(EF_CUDA_SM86)"
	.elftype	@"ET_EXEC"


//--------------------- .nv.info                  --------------------------
	.section	.nv.info,"",@"SHT_CUDA_INFO"
	.align	4


	//----- nvinfo : EIATTR_REGCOUNT
	.align		4
        /*0000*/ 	.byte	0x04, 0x2f
        /*0002*/ 	.short	(.L_1 - .L_0)
	.align		4
.L_0:
        /*0004*/ 	.word	index@(triton_mm)
        /*0008*/ 	.word	0x00000050


	//----- nvinfo : EIATTR_MIN_STACK_SIZE
	.align		4
.L_1:
        /*000c*/ 	.byte	0x04, 0x12
        /*000e*/ 	.short	(.L_3 - .L_2)
	.align		4
.L_2:
        /*0010*/ 	.word	index@(triton_mm)
        /*0014*/ 	.word	0x00000000


	//----- nvinfo : EIATTR_FRAME_SIZE
	.align		4
.L_3:
        /*0018*/ 	.byte	0x04, 0x11
        /*001a*/ 	.short	(.L_5 - .L_4)
	.align		4
.L_4:
        /*001c*/ 	.word	index@(triton_mm)
        /*0020*/ 	.word	0x00000000


	//----- nvinfo : EIATTR_MIN_STACK_SIZE
	.align		4
.L_5:
        /*0024*/ 	.byte	0x04, 0x12
        /*0026*/ 	.short	(.L_7 - .L_6)
	.align		4
.L_6:
        /*0028*/ 	.word	index@(triton_mm)
        /*002c*/ 	.word	0x00000000
.L_7:


//--------------------- .nv.info.triton_mm        --------------------------
	.section	.nv.info.triton_mm,"",@"SHT_CUDA_INFO"
	.sectionflags	@""
	.align	4


	//----- nvinfo : EIATTR_CUDA_API_VERSION
	.align		4
        /*0000*/ 	.byte	0x04, 0x37
        /*0002*/ 	.short	(.L_9 - .L_8)
.L_8:
        /*0004*/ 	.word	0x0000007c


	//----- nvinfo : EIATTR_SW2861232_WAR
	.align		4
.L_9:
        /*0008*/ 	.byte	0x01, 0x35
	.zero		2


	//----- nvinfo : EIATTR_PARAM_CBANK
	.align		4
        /*000c*/ 	.byte	0x04, 0x0a
        /*000e*/ 	.short	(.L_11 - .L_10)
	.align		4
.L_10:
        /*0010*/ 	.word	index@(.nv.constant0.triton_mm)
        /*0014*/ 	.short	0x0160
        /*0016*/ 	.short	0x0020


	//----- nvinfo : EIATTR_CBANK_PARAM_SIZE
	.align		4
.L_11:
        /*0018*/ 	.byte	0x03, 0x19
        /*001a*/ 	.short	0x0020


	//----- nvinfo : EIATTR_KPARAM_INFO
	.align		4
        /*001c*/ 	.byte	0x04, 0x17
        /*001e*/ 	.short	(.L_13 - .L_12)
.L_12:
        /*0020*/ 	.word	0x00000000
        /*0024*/ 	.short	0x0003
        /*0026*/ 	.short	0x0018
        /*0028*/ 	.byte	0x00, 0xf4, 0x21, 0x00


	//----- nvinfo : EIATTR_KPARAM_INFO
	.align		4
.L_13:
        /*002c*/ 	.byte	0x04, 0x17
        /*002e*/ 	.short	(.L_15 - .L_14)
.L_14:
        /*0030*/ 	.word	0x00000000
        /*0034*/ 	.short	0x0002
        /*0036*/ 	.short	0x0010
        /*0038*/ 	.byte	0x00, 0xf4, 0x21, 0x00


	//----- nvinfo : EIATTR_KPARAM_INFO
	.align		4
.L_15:
        /*003c*/ 	.byte	0x04, 0x17
        /*003e*/ 	.short	(.L_17 - .L_16)
.L_16:
        /*0040*/ 	.word	0x00000000
        /*0044*/ 	.short	0x0001
        /*0046*/ 	.short	0x0008
        /*0048*/ 	.byte	0x00, 0xf4, 0x21, 0x00


	//----- nvinfo : EIATTR_KPARAM_INFO
	.align		4
.L_17:
        /*004c*/ 	.byte	0x04, 0x17
        /*004e*/ 	.short	(.L_19 - .L_18)
.L_18:
        /*0050*/ 	.word	0x00000000
        /*0054*/ 	.short	0x0000
        /*0056*/ 	.short	0x0000
        /*0058*/ 	.byte	0x00, 0xf4, 0x21, 0x00


	//----- nvinfo : EIATTR_MAXREG_COUNT
	.align		4
.L_19:
        /*005c*/ 	.byte	0x03, 0x1b
        /*005e*/ 	.short	0x00ff


	//----- nvinfo : EIATTR_EXIT_INSTR_OFFSETS
	.align		4
        /*0060*/ 	.byte	0x04, 0x1c
        /*0062*/ 	.short	(.L_21 - .L_20)


	//   ....[0]....
.L_20:
        /*0064*/ 	.word	0x00005b90


	//   ....[1]....
        /*0068*/ 	.word	0x00005bf0


	//----- nvinfo : EIATTR_REQNTID
	.align		4
.L_21:
        /*006c*/ 	.byte	0x04, 0x10
        /*006e*/ 	.short	(.L_23 - .L_22)
.L_22:
        /*0070*/ 	.word	0x00000080
        /*0074*/ 	.word	0x00000001
        /*0078*/ 	.word	0x00000001
.L_23:


//--------------------- .nv.callgraph             --------------------------
	.section	.nv.callgraph,"",@"SHT_CUDA_CALLGRAPH"
	.align	4
	.sectionentsize	8
	.align		4
        /*0000*/ 	.word	0x00000000
	.align		4
        /*0004*/ 	.word	0xffffffff
	.align		4
        /*0008*/ 	.word	0x00000000
	.align		4
        /*000c*/ 	.word	0xfffffffe
	.align		4
        /*0010*/ 	.word	0x00000000
	.align		4
        /*0014*/ 	.word	0xfffffffd
	.align		4
        /*0018*/ 	.word	0x00000000
	.align		4
        /*001c*/ 	.word	0xfffffffc


//--------------------- .nv.rel.action            --------------------------
	.section	.nv.rel.action,"",@"SHT_CUDA_RELOCINFO"
	.align	8
	.sectionentsize	8
        /*0000*/ 	.byte	0x73, 0x00, 0x00, 0x00, 0x00, 0x00, 0x00, 0x00, 0x00, 0x00, 0x00, 0x11, 0x25, 0x00, 0x05, 0x36


//--------------------- .nv.constant0.triton_mm   --------------------------
	.section	.nv.constant0.triton_mm,"a",@progbits
	.sectionflags	@""
	.align	4
.nv.constant0.triton_mm:
	.zero		384


//--------------------- .text.triton_mm           --------------------------
	.section	.text.triton_mm,"ax",@progbits
	.sectionflags	@"SHF_BARRIERS=1"
	.sectioninfo	@"SHI_REGISTERS=80"
	.align	128
        .global         triton_mm
        .type           triton_mm,@function
        .size           triton_mm,(.L_x_1 - triton_mm)
        .other          triton_mm,@"STO_CUDA_ENTRY STV_DEFAULT"
triton_mm:
.text.triton_mm:
[----:B------:R-:W-:Y:S02]  /*0000*/  IMAD.MOV.U32 R1, RZ, RZ, c[0x0][0x28] ;  /* 0x00000a00ff017624 */ /* 0x000fe400078e00ff */
[----:B------:R-:W1:Y:S01]  /*0010*/  S2R R9, SR_CTAID.X ;  /* 0x0000000000097919 */ /* 0x000e620000002500 */
[----:B------:R-:W-:Y:S01]  /*0020*/  IMAD.MOV.U32 R5, RZ, RZ, -0x8 ;  /* 0xfffffff8ff057424 */ /* 0x000fe200078e00ff */
[----:B------:R-:W-:Y:S01]  /*0030*/  ULDC.64 UR4, c[0x0][0x118] ;  /* 0x0000460000047ab9 */ /* 0x000fe20000000a00 */
[----:B------:R-:W-:Y:S01]  /*0040*/  IMAD.MOV.U32 R23, RZ, RZ, 0x2 ;  /* 0x00000002ff177424 */ /* 0x000fe200078e00ff */
[----:B------:R-:W2:Y:S01]  /*0050*/  S2R R73, SR_TID.X ;  /* 0x0000000000497919 */ /* 0x000ea20000002100 */
[----:B-1----:R-:W-:-:S04]  /*0060*/  IMAD.HI R0, R9, 0x2aaaaaab, RZ ;  /* 0x2aaaaaab09007827 */ /* 0x002fc800078e02ff */
[C---:B--2---:R-:W-:Y:S01]  /*0070*/  IMAD.SHL.U32 R72, R73.reuse, 0x8, RZ ;  /* 0x0000000849487824 */ /* 0x044fe200078e00ff */
[----:B------:R-:W-:Y:S02]  /*0080*/  SHF.R.U32.HI R3, RZ, 0x1f, R0 ;  /* 0x0000001fff037819 */ /* 0x000fe40000011600 */
[--C-:B------:R-:W-:Y:S02]  /*0090*/  SHF.R.U32.HI R13, RZ, 0x1, R73.reuse ;  /* 0x00000001ff0d7819 */ /* 0x100fe40000011649 */
[----:B------:R-:W-:Y:S02]  /*00a0*/  LEA.HI.SX32 R0, R0, R3, 0x1b ;  /* 0x0000000300007211 */ /* 0x000fe400078fdaff */
[----:B------:R-:W-:Y:S02]  /*00b0*/  LOP3.LUT R22, R73, 0x40, RZ, 0xc0, !PT ;  /* 0x0000004049167812 */ /* 0x000fe400078ec0ff */
[----:B------:R-:W-:Y:S01]  /*00c0*/  SHF.R.U32.HI R74, RZ, 0x2, R73 ;  /* 0x00000002ff4a7819 */ /* 0x000fe20000011649 */
[C---:B------:R-:W-:Y:S01]  /*00d0*/  IMAD R2, R0.reuse, R5, 0x3 ;  /* 0x0000000300027424 */ /* 0x040fe200078e0205 */
[----:B------:R-:W-:Y:S01]  /*00e0*/  SHF.R.U32.HI R76, RZ, 0x2, R22 ;  /* 0x00000002ff4c7819 */ /* 0x000fe20000011616 */
[----:B------:R-:W-:Y:S01]  /*00f0*/  IMAD R7, R0, -0xc0, R9 ;  /* 0xffffff4000077824 */ /* 0x000fe200078e0209 */
[----:B------:R-:W-:-:S02]  /*0100*/  LOP3.LUT R74, R74, 0x8, RZ, 0xc0, !PT ;  /* 0x000000084a4a7812 */ /* 0x000fc400078ec0ff */
[----:B------:R-:W-:Y:S02]  /*0110*/  IMNMX R4, R2, 0x8, PT ;  /* 0x0000000802047817 */ /* 0x000fe40003800200 */
[----:B------:R-:W-:Y:S02]  /*0120*/  IABS R8, R7 ;  /* 0x0000000700087213 */ /* 0x000fe40000000000 */
[-C--:B------:R-:W-:Y:S02]  /*0130*/  IABS R6, R4.reuse ;  /* 0x0000000400067213 */ /* 0x080fe40000000000 */
[-C--:B------:R-:W-:Y:S02]  /*0140*/  IABS R10, R4.reuse ;  /* 0x00000004000a7213 */ /* 0x080fe40000000000 */
[----:B------:R-:W1:Y:S01]  /*0150*/  I2F.RP R5, R6 ;  /* 0x0000000600057306 */ /* 0x000e620000209400 */
[----:B------:R-:W-:Y:S02]  /*0160*/  LOP3.LUT R7, R7, R4, RZ, 0x3c, !PT ;  /* 0x0000000407077212 */ /* 0x000fe400078e3cff */
[----:B------:R-:W-:-:S02]  /*0170*/  LOP3.LUT R77, R73, 0x10, RZ, 0xc0, !PT ;  /* 0x00000010494d7812 */ /* 0x000fc400078ec0ff */
[----:B------:R-:W-:Y:S02]  /*0180*/  ISETP.GE.AND P3, PT, R7, RZ, PT ;  /* 0x000000ff0700720c */ /* 0x000fe40003f66270 */
[----:B------:R-:W-:Y:S02]  /*0190*/  LOP3.LUT R47, R74, 0x7, R73, 0xf8, !PT ;  /* 0x000000074a2f7812 */ /* 0x000fe400078ef849 */
[----:B------:R-:W-:Y:S02]  /*01a0*/  SHF.R.U32.HI R48, RZ, 0x1, R77 ;  /* 0x00000001ff307819 */ /* 0x000fe4000001164d */
[C---:B------:R-:W-:Y:S02]  /*01b0*/  LOP3.LUT R51, R72.reuse, 0x8, RZ, 0xc0, !PT ;  /* 0x0000000848337812 */ /* 0x040fe400078ec0ff */
[C---:B------:R-:W-:Y:S02]  /*01c0*/  LOP3.LUT R75, R72.reuse, 0x20, RZ, 0xc0, !PT ;  /* 0x00000020484b7812 */ /* 0x040fe400078ec0ff */
[----:B------:R-:W-:Y:S01]  /*01d0*/  LOP3.LUT R50, R72, 0x18, RZ, 0xc0, !PT ;  /* 0x0000001848327812 */ /* 0x000fe200078ec0ff */
[----:B-1----:R-:W1:Y:S01]  /*01e0*/  MUFU.RCP R5, R5 ;  /* 0x0000000500057308 */ /* 0x002e620000001000 */
[----:B------:R-:W-:-:S02]  /*01f0*/  LOP3.LUT R45, R48, 0x20, R72, 0xf8, !PT ;  /* 0x00000020302d7812 */ /* 0x000fc400078ef848 */
[----:B------:R-:W-:Y:S02]  /*0200*/  LOP3.LUT R49, R75, 0x18, R73, 0xf8, !PT ;  /* 0x000000184b317812 */ /* 0x000fe400078ef849 */
[----:B------:R-:W-:Y:S02]  /*0210*/  LOP3.LUT R46, R48, 0x30, R72, 0xf8, !PT ;  /* 0x00000030302e7812 */ /* 0x000fe400078ef848 */
[----:B-1----:R-:W-:-:S04]  /*0220*/  IADD3 R2, R5, 0xffffffe, RZ ;  /* 0x0ffffffe05027810 */ /* 0x002fc80007ffe0ff */
[----:B------:R1:W2:Y:S02]  /*0230*/  F2I.FTZ.U32.TRUNC.NTZ R3, R2 ;  /* 0x0000000200037305 */ /* 0x0002a4000021f000 */
[----:B-1----:R-:W-:Y:S02]  /*0240*/  IMAD.MOV.U32 R2, RZ, RZ, RZ ;  /* 0x000000ffff027224 */ /* 0x002fe400078e00ff */
[----:B--2---:R-:W-:-:S04]  /*0250*/  IMAD.MOV R11, RZ, RZ, -R3 ;  /* 0x000000ffff0b7224 */ /* 0x004fc800078e0a03 */
[----:B------:R-:W-:-:S04]  /*0260*/  IMAD R11, R11, R6, RZ ;  /* 0x000000060b0b7224 */ /* 0x000fc800078e02ff */
[----:B------:R-:W-:-:S04]  /*0270*/  IMAD.HI.U32 R3, R3, R11, R2 ;  /* 0x0000000b03037227 */ /* 0x000fc800078e0002 */
[----:B------:R-:W-:Y:S01]  /*0280*/  IMAD.MOV R11, RZ, RZ, -R10 ;  /* 0x000000ffff0b7224 */ /* 0x000fe200078e0a0a */
[----:B------:R-:W-:Y:S01]  /*0290*/  IABS R10, R9 ;  /* 0x00000009000a7213 */ /* 0x000fe20000000000 */
[----:B------:R-:W-:-:S04]  /*02a0*/  IMAD.HI.U32 R2, R3, R8, RZ ;  /* 0x0000000803027227 */ /* 0x000fc800078e00ff */
[----:B------:R-:W-:Y:S02]  /*02b0*/  IMAD R5, R2, R11, R8 ;  /* 0x0000000b02057224 */ /* 0x000fe400078e0208 */
[----:B------:R-:W-:-:S03]  /*02c0*/  IMAD.MOV.U32 R8, RZ, RZ, R10 ;  /* 0x000000ffff087224 */ /* 0x000fc600078e000a */
[----:B------:R-:W-:Y:S01]  /*02d0*/  ISETP.GT.U32.AND P2, PT, R6, R5, PT ;  /* 0x000000050600720c */ /* 0x000fe20003f44070 */
[----:B------:R-:W-:-:S04]  /*02e0*/  IMAD.HI.U32 R3, R3, R8, RZ ;  /* 0x0000000803037227 */ /* 0x000fc800078e00ff */
[----:B------:R-:W-:Y:S01]  /*02f0*/  IMAD R3, R3, R11, R8 ;  /* 0x0000000b03037224 */ /* 0x000fe200078e0208 */
[----:B------:R-:W-:-:S04]  /*0300*/  LOP3.LUT R8, R72, 0x78, RZ, 0xc0, !PT ;  /* 0x0000007848087812 */ /* 0x000fc800078ec0ff */
[----:B------:R-:W-:Y:S02]  /*0310*/  ISETP.GT.U32.AND P1, PT, R6, R3, PT ;  /* 0x000000030600720c */ /* 0x000fe40003f24070 */
[----:B------:R-:W-:Y:S01]  /*0320*/  LOP3.LUT R13, R8, 0x38, R13, 0x78, !PT ;  /* 0x00000038080d7812 */ /* 0x000fe200078e780d */
[----:B------:R-:W-:Y:S01]  /*0330*/  @!P2 IMAD.IADD R5, R5, 0x1, -R6 ;  /* 0x000000010505a824 */ /* 0x000fe200078e0a06 */
[----:B------:R-:W-:Y:S02]  /*0340*/  @!P2 IADD3 R2, R2, 0x1, RZ ;  /* 0x000000010202a810 */ /* 0x000fe40007ffe0ff */
[----:B------:R-:W-:Y:S02]  /*0350*/  ISETP.GE.AND P2, PT, R9, RZ, PT ;  /* 0x000000ff0900720c */ /* 0x000fe40003f46270 */
[----:B------:R-:W-:Y:S02]  /*0360*/  ISETP.GE.U32.AND P0, PT, R5, R6, PT ;  /* 0x000000060500720c */ /* 0x000fe40003f06070 */
[----:B------:R-:W-:-:S03]  /*0370*/  SHF.R.U32.HI R5, RZ, 0x4, R73 ;  /* 0x00000004ff057819 */ /* 0x000fc60000011649 */
[----:B------:R-:W-:-:S05]  /*0380*/  @!P1 IMAD.IADD R3, R3, 0x1, -R6 ;  /* 0x0000000103039824 */ /* 0x000fca00078e0a06 */
[----:B------:R-:W-:-:S03]  /*0390*/  ISETP.GT.U32.AND P1, PT, R6, R3, PT ;  /* 0x000000030600720c */ /* 0x000fc60003f24070 */
[----:B------:R-:W-:Y:S02]  /*03a0*/  @P0 IADD3 R2, R2, 0x1, RZ ;  /* 0x0000000102020810 */ /* 0x000fe40007ffe0ff */
[----:B------:R-:W-:Y:S02]  /*03b0*/  ISETP.NE.AND P0, PT, R4, RZ, PT ;  /* 0x000000ff0400720c */ /* 0x000fe40003f05270 */
[----:B------:R-:W-:Y:S01]  /*03c0*/  LOP3.LUT R4, RZ, R4, RZ, 0x33, !PT ;  /* 0x00000004ff047212 */ /* 0x000fe200078e33ff */
[----:B------:R-:W-:-:S05]  /*03d0*/  @!P3 IMAD.MOV R2, RZ, RZ, -R2 ;  /* 0x000000ffff02b224 */ /* 0x000fca00078e0a02 */
[----:B------:R-:W-:Y:S01]  /*03e0*/  SEL R70, R4, R2, !P0 ;  /* 0x0000000204467207 */ /* 0x000fe20004000000 */
[----:B------:R-:W-:Y:S01]  /*03f0*/  @!P1 IMAD.IADD R3, R3, 0x1, -R6 ;  /* 0x0000000103039824 */ /* 0x000fe200078e0a06 */
[----:B------:R-:W-:-:S03]  /*0400*/  SGXT.U32 R2, R5, 0x3 ;  /* 0x000000030502781a */ /* 0x000fc60000000000 */
[----:B------:R-:W-:Y:S02]  /*0410*/  IMAD.SHL.U32 R70, R70, 0x20, RZ ;  /* 0x0000002046467824 */ /* 0x000fe400078e00ff */
[----:B------:R-:W-:Y:S02]  /*0420*/  @!P2 IMAD.MOV R3, RZ, RZ, -R3 ;  /* 0x000000ffff03a224 */ /* 0x000fe400078e0a03 */
[----:B------:R-:W-:Y:S01]  /*0430*/  IMAD R21, R2, 0x80, R13 ;  /* 0x0000008002157824 */ /* 0x000fe200078e020d */
[C-C-:B------:R-:W-:Y:S02]  /*0440*/  LOP3.LUT R6, R70.reuse, 0x8, R2.reuse, 0xfe, !PT ;  /* 0x0000000846067812 */ /* 0x140fe400078efe02 */
[----:B------:R-:W-:Y:S02]  /*0450*/  LOP3.LUT R7, R70, 0x10, R2, 0xfe, !PT ;  /* 0x0000001046077812 */ /* 0x000fe400078efe02 */
[----:B------:R-:W-:Y:S01]  /*0460*/  SEL R3, R4, R3, !P0 ;  /* 0x0000000304037207 */ /* 0x000fe20004000000 */
[----:B------:R-:W-:Y:S01]  /*0470*/  IMAD.HI R10, R6, 0x2aaaaaab, RZ ;  /* 0x2aaaaaab060a7827 */ /* 0x000fe200078e02ff */
[----:B------:R-:W-:-:S02]  /*0480*/  LOP3.LUT R5, R70, R2, RZ, 0xfc, !PT ;  /* 0x0000000246057212 */ /* 0x000fc400078efcff */
[C---:B------:R-:W-:Y:S01]  /*0490*/  LOP3.LUT R8, R70.reuse, 0x18, R2, 0xfe, !PT ;  /* 0x0000001846087812 */ /* 0x040fe200078efe02 */
[----:B------:R-:W-:Y:S01]  /*04a0*/  IMAD.HI R11, R7, 0x2aaaaaab, RZ ;  /* 0x2aaaaaab070b7827 */ /* 0x000fe200078e02ff */
[----:B------:R-:W-:-:S03]  /*04b0*/  LOP3.LUT R70, R70, 0x18, R72, 0xf8, !PT ;  /* 0x0000001846467812 */ /* 0x000fc600078ef848 */
[----:B------:R-:W-:Y:S01]  /*04c0*/  IMAD R71, R0, 0x8, R3 ;  /* 0x0000000800477824 */ /* 0x000fe200078e0203 */
[----:B------:R-:W-:Y:S01]  /*04d0*/  SHF.R.U32.HI R3, RZ, 0x1f, R10 ;  /* 0x0000001fff037819 */ /* 0x000fe2000001160a */
[----:B------:R-:W-:Y:S01]  /*04e0*/  IMAD.HI R4, R5, 0x2aaaaaab, RZ ;  /* 0x2aaaaaab05047827 */ /* 0x000fe200078e02ff */
[----:B------:R-:W-:Y:S02]  /*04f0*/  SHF.R.U32.HI R0, RZ, 0x1f, R11 ;  /* 0x0000001fff007819 */ /* 0x000fe4000001160b */
[----:B------:R-:W-:Y:S01]  /*0500*/  LEA.HI R17, R10, R3, RZ, 0x19 ;  /* 0x000000030a117211 */ /* 0x000fe200078fc8ff */
[----:B------:R-:W-:Y:S01]  /*0510*/  IMAD.SHL.U32 R71, R71, 0x20, RZ ;  /* 0x0000002047477824 */ /* 0x000fe200078e00ff */
[----:B------:R-:W-:Y:S01]  /*0520*/  SHF.R.U32.HI R9, RZ, 0x1f, R4 ;  /* 0x0000001fff097819 */ /* 0x000fe20000011604 */
[----:B------:R-:W-:Y:S01]  /*0530*/  IMAD.HI R10, R8, 0x2aaaaaab, RZ ;  /* 0x2aaaaaab080a7827 */ /* 0x000fe200078e02ff */
[----:B------:R-:W-:Y:S02]  /*0540*/  LEA.HI R20, R11, R0, RZ, 0x19 ;  /* 0x000000000b147211 */ /* 0x000fe400078fc8ff */
[----:B------:R-:W-:-:S02]  /*0550*/  LOP3.LUT R0, R71, R2, RZ, 0xfc, !PT ;  /* 0x0000000247007212 */ /* 0x000fc400078efcff */
[----:B------:R-:W-:Y:S02]  /*0560*/  LEA.HI R18, R4, R9, RZ, 0x19 ;  /* 0x0000000904127211 */ /* 0x000fe400078fc8ff */
[C-C-:B------:R-:W-:Y:S01]  /*0570*/  LOP3.LUT R3, R71.reuse, 0x8, R2.reuse, 0xfe, !PT ;  /* 0x0000000847037812 */ /* 0x140fe200078efe02 */
[----:B------:R-:W-:Y:S01]  /*0580*/  IMAD.HI R9, R0, 0x3531dec1, RZ ;  /* 0x3531dec100097827 */ /* 0x000fe200078e02ff */
[C-C-:B------:R-:W-:Y:S02]  /*0590*/  LOP3.LUT R4, R71.reuse, 0x10, R2.reuse, 0xfe, !PT ;  /* 0x0000001047047812 */ /* 0x140fe400078efe02 */
[----:B------:R-:W-:Y:S01]  /*05a0*/  LOP3.LUT R2, R71, 0x18, R2, 0xfe, !PT ;  /* 0x0000001847027812 */ /* 0x000fe200078efe02 */
[----:B------:R-:W-:Y:S01]  /*05b0*/  IMAD.HI R11, R3, 0x3531dec1, RZ ;  /* 0x3531dec1030b7827 */ /* 0x000fe200078e02ff */
[----:B------:R-:W-:-:S03]  /*05c0*/  SHF.R.U32.HI R19, RZ, 0x1f, R10 ;  /* 0x0000001fff137819 */ /* 0x000fc6000001160a */
[----:B------:R-:W-:Y:S01]  /*05d0*/  IMAD.HI R13, R4, 0x3531dec1, RZ ;  /* 0x3531dec1040d7827 */ /* 0x000fe200078e02ff */
[----:B------:R-:W-:Y:S02]  /*05e0*/  LEA.HI R19, R10, R19, RZ, 0x19 ;  /* 0x000000130a137211 */ /* 0x000fe400078fc8ff */
[----:B------:R-:W-:Y:S01]  /*05f0*/  SHF.R.U32.HI R10, RZ, 0x1f, R9 ;  /* 0x0000001fff0a7819 */ /* 0x000fe20000011609 */
[----:B------:R-:W-:Y:S01]  /*0600*/  IMAD.HI R15, R2, 0x3531dec1, RZ ;  /* 0x3531dec1020f7827 */ /* 0x000fe200078e02ff */
[----:B------:R-:W-:Y:S02]  /*0610*/  SHF.R.U32.HI R12, RZ, 0x1f, R11 ;  /* 0x0000001fff0c7819 */ /* 0x000fe4000001160b */
[----:B------:R-:W-:Y:S01]  /*0620*/  SHF.R.U32.HI R14, RZ, 0x1f, R13 ;  /* 0x0000001fff0e7819 */ /* 0x000fe2000001160d */
[----:B------:R-:W-:Y:S01]  /*0630*/  IMAD R18, R18, -0x300, R5 ;  /* 0xfffffd0012127824 */ /* 0x000fe200078e0205 */
[----:B------:R-:W-:Y:S01]  /*0640*/  SHF.R.U32.HI R16, RZ, 0x1f, R15 ;  /* 0x0000001fff107819 */ /* 0x000fe2000001160f */
[----:B------:R-:W-:Y:S01]  /*0650*/  IMAD R5, R17, -0x300, R6 ;  /* 0xfffffd0011057824 */ /* 0x000fe200078e0206 */
[----:B------:R-:W-:Y:S01]  /*0660*/  LEA.HI R9, R9, R10, RZ, 0x1c ;  /* 0x0000000a09097211 */ /* 0x000fe200078fe0ff */
[----:B------:R-:W-:Y:S01]  /*0670*/  IMAD R10, R20, -0x300, R7 ;  /* 0xfffffd00140a7824 */ /* 0x000fe200078e0207 */
[----:B------:R-:W-:-:S02]  /*0680*/  LEA.HI R12, R11, R12, RZ, 0x1c ;  /* 0x0000000c0b0c7211 */ /* 0x000fc400078fe0ff */
[----:B------:R-:W-:Y:S01]  /*0690*/  LEA.HI R13, R13, R14, RZ, 0x1c ;  /* 0x0000000e0d0d7211 */ /* 0x000fe200078fe0ff */
[----:B------:R-:W-:Y:S01]  /*06a0*/  IMAD R9, R9, -0x4d, R0 ;  /* 0xffffffb309097824 */ /* 0x000fe200078e0200 */
[----:B------:R-:W-:Y:S01]  /*06b0*/  LEA.HI R15, R15, R16, RZ, 0x1c ;  /* 0x000000100f0f7211 */ /* 0x000fe200078fe0ff */
[----:B------:R-:W-:Y:S02]  /*06c0*/  IMAD R12, R12, -0x4d, R3 ;  /* 0xffffffb30c0c7824 */ /* 0x000fe400078e0203 */
[----:B------:R-:W-:Y:S02]  /*06d0*/  IMAD R6, R13, -0x4d, R4 ;  /* 0xffffffb30d067824 */ /* 0x000fe400078e0204 */
[----:B------:R-:W-:Y:S02]  /*06e0*/  IMAD R44, R9, 0xc00, RZ ;  /* 0x00000c00092c7824 */ /* 0x000fe400078e02ff */
[----:B------:R-:W-:Y:S02]  /*06f0*/  IMAD R0, R15, -0x4d, R2 ;  /* 0xffffffb30f007824 */ /* 0x000fe400078e0202 */
[----:B------:R-:W-:Y:S01]  /*0700*/  IMAD R7, R12, 0xc00, RZ ;  /* 0x00000c000c077824 */ /* 0x000fe200078e02ff */
[----:B------:R-:W-:Y:S01]  /*0710*/  LOP3.LUT R12, R44, 0x78, R72, 0xf8, !PT ;  /* 0x000000782c0c7812 */ /* 0x000fe200078ef848 */
[----:B------:R-:W-:-:S02]  /*0720*/  IMAD R6, R6, 0xc00, RZ ;  /* 0x00000c0006067824 */ /* 0x000fc400078e02ff */
[----:B------:R-:W-:Y:S01]  /*0730*/  IMAD R0, R0, 0xc00, RZ ;  /* 0x00000c0000007824 */ /* 0x000fe200078e02ff */
[----:B------:R-:W-:Y:S01]  /*0740*/  LOP3.LUT R14, R7, 0x78, R72, 0xf8, !PT ;  /* 0x00000078070e7812 */ /* 0x000fe200078ef848 */
[----:B------:R-:W-:Y:S01]  /*0750*/  IMAD R9, R19, -0x300, R8 ;  /* 0xfffffd0013097824 */ /* 0x000fe200078e0208 */
[--C-:B------:R-:W-:Y:S01]  /*0760*/  LOP3.LUT R16, R6, 0x78, R72.reuse, 0xf8, !PT ;  /* 0x0000007806107812 */ /* 0x100fe200078ef848 */
[----:B------:R-:W-:Y:S01]  /*0770*/  IMAD R3, R18, 0xc00, RZ ;  /* 0x00000c0012037824 */ /* 0x000fe200078e02ff */
[--C-:B------:R-:W-:Y:S01]  /*0780*/  LOP3.LUT R19, R0, 0x78, R72.reuse, 0xf8, !PT ;  /* 0x0000007800137812 */ /* 0x100fe200078ef848 */
[----:B------:R-:W-:Y:S02]  /*0790*/  IMAD R2, R5, 0xc00, RZ ;  /* 0x00000c0005027824 */ /* 0x000fe400078e02ff */
[----:B------:R-:W-:Y:S01]  /*07a0*/  IMAD R10, R10, 0xc00, RZ ;  /* 0x00000c000a0a7824 */ /* 0x000fe200078e02ff */
[--C-:B------:R-:W-:Y:S01]  /*07b0*/  LOP3.LUT R5, R3, 0x78, R72.reuse, 0xf8, !PT ;  /* 0x0000007803057812 */ /* 0x100fe200078ef848 */
[----:B------:R-:W-:Y:S01]  /*07c0*/  IMAD R9, R9, 0xc00, RZ ;  /* 0x00000c0009097824 */ /* 0x000fe200078e02ff */
[--C-:B------:R-:W-:Y:S01]  /*07d0*/  LOP3.LUT R8, R2, 0x78, R72.reuse, 0xf8, !PT ;  /* 0x0000007802087812 */ /* 0x100fe200078ef848 */
[----:B------:R-:W-:Y:S01]  /*07e0*/  IMAD.SHL.U32 R4, R21, 0x2, RZ ;  /* 0x0000000215047824 */ /* 0x000fe200078e00ff */
[--C-:B------:R-:W-:Y:S01]  /*07f0*/  LOP3.LUT R11, R10, 0x78, R72.reuse, 0xf8, !PT ;  /* 0x000000780a0b7812 */ /* 0x100fe200078ef848 */
[----:B------:R-:W-:Y:S01]  /*0800*/  IMAD.WIDE R12, R12, R23, c[0x0][0x160] ;  /* 0x000058000c0c7625 */ /* 0x000fe200078e0217 */
[----:B------:R-:W-:-:S03]  /*0810*/  LOP3.LUT R20, R9, 0x78, R72, 0xf8, !PT ;  /* 0x0000007809147812 */ /* 0x000fc600078ef848 */
[-C--:B------:R-:W-:Y:S01]  /*0820*/  IMAD.WIDE R14, R14, R23.reuse, c[0x0][0x160] ;  /* 0x000058000e0e7625 */ /* 0x080fe200078e0217 */
[----:B------:R1:W-:Y:S03]  /*0830*/  LDGSTS.E.BYPASS.128 [R4], [R12.64] ;  /* 0x000000000c047fae */ /* 0x0003e6000b901c44 */
[-C--:B------:R-:W-:Y:S01]  /*0840*/  IMAD.WIDE R16, R16, R23.reuse, c[0x0][0x160] ;  /* 0x0000580010107625 */ /* 0x080fe200078e0217 */
[----:B------:R2:W-:Y:S03]  /*0850*/  LDGSTS.E.BYPASS.128 [R4+0x800], [R14.64] ;  /* 0x008000000e047fae */ /* 0x0005e6000b901c44 */
[-C--:B------:R-:W-:Y:S01]  /*0860*/  IMAD.WIDE R18, R19, R23.reuse, c[0x0][0x160] ;  /* 0x0000580013127625 */ /* 0x080fe200078e0217 */
[----:B------:R3:W-:Y:S03]  /*0870*/  LDGSTS.E.BYPASS.128 [R4+0x1000], [R16.64] ;  /* 0x0100000010047fae */ /* 0x0007e6000b901c44 */
[-C--:B------:R-:W-:Y:S01]  /*0880*/  IMAD.WIDE R20, R20, R23.reuse, c[0x0][0x168] ;  /* 0x00005a0014147625 */ /* 0x080fe200078e0217 */
[----:B------:R4:W-:Y:S03]  /*0890*/  LDGSTS.E.BYPASS.128 [R4+0x1800], [R18.64] ;  /* 0x0180000012047fae */ /* 0x0009e6000b901c44 */
[----:B-1----:R-:W-:Y:S01]  /*08a0*/  IMAD.WIDE R12, R5, R23, c[0x0][0x168] ;  /* 0x00005a00050c7625 */ /* 0x002fe200078e0217 */
[----:B------:R-:W0:Y:S01]  /*08b0*/  LDGDEPBAR ;  /* 0x00000000000079af */ /* 0x000e220000000000 */
[----:B------:R-:W-:-:S02]  /*08c0*/  LOP3.LUT R5, R76, 0xf, R73, 0xf8, !PT ;  /* 0x0000000f4c057812 */ /* 0x000fc400078ef849 */
[-C--:B--2---:R-:W-:Y:S01]  /*08d0*/  IMAD.WIDE R14, R8, R23.reuse, c[0x0][0x168] ;  /* 0x00005a00080e7625 */ /* 0x084fe200078e0217 */
[----:B------:R1:W-:Y:S01]  /*08e0*/  LDGSTS.E.BYPASS.128 [R4+0x2000], [R12.64] ;  /* 0x020000000c047fae */ /* 0x0003e2000b901c44 */
[----:B------:R-:W-:Y:S02]  /*08f0*/  LOP3.LUT R8, R48, 0x38, R72, 0x78, !PT ;  /* 0x0000003830087812 */ /* 0x000fe400078e7848 */
[----:B---3--:R-:W-:Y:S01]  /*0900*/  IMAD.WIDE R16, R11, R23, c[0x0][0x168] ;  /* 0x00005a000b107625 */ /* 0x008fe200078e0217 */
[----:B------:R2:W-:Y:S01]  /*0910*/  LDGSTS.E.BYPASS.128 [R4+0x2800], [R14.64] ;  /* 0x028000000e047fae */ /* 0x0005e2000b901c44 */
[----:B------:R-:W-:Y:S02]  /*0920*/  LOP3.LUT R11, R72, 0x38, RZ, 0xc0, !PT ;  /* 0x00000038480b7812 */ /* 0x000fe400078ec0ff */
[----:B------:R-:W-:Y:S01]  /*0930*/  IMAD.SHL.U32 R5, R5, 0x80, RZ ;  /* 0x0000008005057824 */ /* 0x000fe200078e00ff */
[----:B------:R4:W-:Y:S04]  /*0940*/  LDGSTS.E.BYPASS.128 [R4+0x3000], [R16.64] ;  /* 0x0300000010047fae */ /* 0x0009e8000b901c44 */
[----:B------:R3:W-:Y:S01]  /*0950*/  LDGSTS.E.BYPASS.128 [R4+0x3800], [R20.64] ;  /* 0x0380000014047fae */ /* 0x0007e2000b901c44 */
[----:B-1----:R-:W-:Y:S01]  /*0960*/  IMAD.SHL.U32 R13, R47, 0x80, RZ ;  /* 0x000000802f0d7824 */ /* 0x002fe200078e00ff */
[----:B------:R-:W-:-:S02]  /*0970*/  LOP3.LUT R12, R11, 0x18, R73, 0x78, !PT ;  /* 0x000000180b0c7812 */ /* 0x000fc400078e7849 */
[----:B------:R-:W0:Y:S01]  /*0980*/  LDGDEPBAR ;  /* 0x00000000000079af */ /* 0x000e220000000000 */
[----:B------:R-:W-:Y:S02]  /*0990*/  LOP3.LUT R8, R5, R8, RZ, 0xfc, !PT ;  /* 0x0000000805087212 */ /* 0x000fe400078efcff */
[----:B------:R-:W-:Y:S01]  /*09a0*/  LOP3.LUT R63, R13, R12, RZ, 0xfc, !PT ;  /* 0x0000000c0d3f7212 */ /* 0x000fe200078efcff */
[----:B------:R-:W-:Y:S01]  /*09b0*/  IMAD.IADD R64, R12, 0x1, R13 ;  /* 0x000000010c407824 */ /* 0x000fe200078e020d */
[----:B------:R-:W-:Y:S01]  /*09c0*/  LOP3.LUT R13, R72, 0x10, R51, 0x2e, !PT ;  /* 0x00000010480d7812 */ /* 0x000fe200078e2e33 */
[----:B------:R-:W-:Y:S01]  /*09d0*/  IMAD.SHL.U32 R62, R8, 0x2, RZ ;  /* 0x00000002083e7824 */ /* 0x000fe200078e00ff */
[----:B------:R-:W-:Y:S01]  /*09e0*/  LOP3.LUT R8, R45, 0x20, R50, 0x1e, !PT ;  /* 0x000000202d087812 */ /* 0x000fe200078e1e32 */
[----:B------:R-:W-:Y:S01]  /*09f0*/  IMAD.SHL.U32 R63, R63, 0x2, RZ ;  /* 0x000000023f3f7824 */ /* 0x000fe200078e00ff */
[----:B------:R-:W-:Y:S01]  /*0a00*/  LOP3.LUT R13, R13, 0x20, R72, 0xf8, !PT ;  /* 0x000000200d0d7812 */ /* 0x000fe200078ef848 */
[----:B------:R-:W-:Y:S01]  /*0a10*/  IMAD.SHL.U32 R64, R64, 0x2, RZ ;  /* 0x0000000240407824 */ /* 0x000fe200078e00ff */
[----:B------:R-:W-:-:S02]  /*0a20*/  LOP3.LUT R12, R49, 0x20, R50, 0x1e, !PT ;  /* 0x00000020310c7812 */ /* 0x000fc400078e1e32 */
[----:B------:R-:W-:Y:S02]  /*0a30*/  LOP3.LUT R13, R5, R13, R48, 0xf6, !PT ;  /* 0x0000000d050d7212 */ /* 0x000fe400078ef630 */
[----:B------:R-:W-:Y:S01]  /*0a40*/  LOP3.LUT R8, R8, R5, RZ, 0xfc, !PT ;  /* 0x0000000508087212 */ /* 0x000fe200078efcff */
[----:B------:R-:W-:Y:S02]  /*0a50*/  IMAD R12, R47, 0x80, R12 ;  /* 0x000000802f0c7824 */ /* 0x000fe400078e020c */
[----:B------:R-:W-:Y:S02]  /*0a60*/  IMAD.SHL.U32 R65, R13, 0x2, RZ ;  /* 0x000000020d417824 */ /* 0x000fe400078e00ff */
[----:B------:R-:W-:Y:S02]  /*0a70*/  IMAD.SHL.U32 R66, R8, 0x2, RZ ;  /* 0x0000000208427824 */ /* 0x000fe400078e00ff */
[----:B------:R-:W-:Y:S01]  /*0a80*/  IMAD.SHL.U32 R8, R12, 0x2, RZ ;  /* 0x000000020c087824 */ /* 0x000fe200078e00ff */
[----:B------:R-:W-:-:S04]  /*0a90*/  DEPBAR.LE SB0, 0x0 ;  /* 0x000080000000791a */ /* 0x000fc80000000000 */
[----:B------:R-:W-:Y:S06]  /*0aa0*/  BAR.SYNC.DEFER_BLOCKING 0x0 ;  /* 0x0000000000007b1d */ /* 0x000fec0000010000 */
[----:B------:R-:W-:Y:S04]  /*0ab0*/  LDSM.16.M88.4 R24, [R62] ;  /* 0x000000003e18783b */ /* 0x000fe80000000200 */
[----:B------:R-:W1:Y:S04]  /*0ac0*/  LDSM.16.M88.4 R40, [R63+0x2000] ;  /* 0x002000003f28783b */ /* 0x000e680000000200 */
[----:B---3--:R-:W3:Y:S04]  /*0ad0*/  LDSM.16.M88.4 R20, [R64+0x3000] ;  /* 0x003000004014783b */ /* 0x008ee80000000200 */
[----:B----4-:R-:W4:Y:S04]  /*0ae0*/  LDSM.16.M88.4 R16, [R65] ;  /* 0x000000004110783b */ /* 0x010f280000000200 */
[----:B------:R-:W-:Y:S04]  /*0af0*/  LDSM.16.M88.4 R32, [R66] ;  /* 0x000000004220783b */ /* 0x000fe80000000200 */
[----:B------:R-:W4:Y:S04]  /*0b00*/  LDSM.16.M88.4 R36, [R8+0x2000] ;  /* 0x002000000824783b */ /* 0x000f280000000200 */
[----:B--2---:R-:W2:Y:S01]  /*0b10*/  LDSM.16.M88.4 R12, [R8+0x3000] ;  /* 0x00300000080c783b */ /* 0x004ea20000000200 */
[C---:B-1----:R-:W-:Y:S08]  /*0b20*/  HMMA.16816.F32.BF16 R28, R24.reuse, R40, RZ ;  /* 0x00000028181c723c */ /* 0x042ff000000418ff */
[----:B---3--:R-:W-:Y:S07]  /*0b30*/  HMMA.16816.F32.BF16 R24, R24, R20, RZ ;  /* 0x000000141818723c */ /* 0x008fee00000418ff */
[----:B------:R-:W-:-:S02]  /*0b40*/  LOP3.LUT R20, R46, 0x30, R51, 0x1e, !PT ;  /* 0x000000302e147812 */ /* 0x000fc400078e1e33 */
[----:B------:R-:W-:Y:S02]  /*0b50*/  LOP3.LUT R46, R46, 0x70, R51, 0x1e, !PT ;  /* 0x000000702e2e7812 */ /* 0x000fe400078e1e33 */
[----:B------:R-:W-:-:S05]  /*0b60*/  LOP3.LUT R20, R20, R5, RZ, 0xfc, !PT ;  /* 0x0000000514147212 */ /* 0x000fca00078efcff */
[----:B----4-:R-:W-:Y:S01]  /*0b70*/  HMMA.16816.F32.BF16 R40, R16, R42, R28 ;  /* 0x0000002a1028723c */ /* 0x010fe2000004181c */
[----:B------:R-:W-:-:S05]  /*0b80*/  IMAD.SHL.U32 R69, R20, 0x2, RZ ;  /* 0x0000000214457824 */ /* 0x000fca00078e00ff */
[----:B------:R-:W1:Y:S02]  /*0b90*/  LDSM.16.M88.4 R28, [R69] ;  /* 0x00000000451c783b */ /* 0x000e640000000200 */
[----:B------:R-:W-:Y:S07]  /*0ba0*/  HMMA.16816.F32.BF16 R24, R16, R22, R24 ;  /* 0x000000161018723c */ /* 0x000fee0000041818 */
[----:B------:R-:W-:Y:S02]  /*0bb0*/  LOP3.LUT R16, R11, 0x40, RZ, 0xfc, !PT ;  /* 0x000000400b107812 */ /* 0x000fe400078efcff */
[----:B------:R-:W-:-:S02]  /*0bc0*/  LOP3.LUT R18, R48, 0x40, R11, 0x1e, !PT ;  /* 0x0000004030127812 */ /* 0x000fc400078e1e0b */
[----:B------:R-:W-:Y:S02]  /*0bd0*/  LOP3.LUT R16, R16, 0x18, R73, 0x78, !PT ;  /* 0x0000001810107812 */ /* 0x000fe400078e7849 */
[----:B------:R-:W-:-:S03]  /*0be0*/  LOP3.LUT R18, R18, R5, RZ, 0xfc, !PT ;  /* 0x0000000512127212 */ /* 0x000fc600078efcff */
[----:B------:R-:W-:Y:S01]  /*0bf0*/  IMAD R11, R47, 0x80, R16 ;  /* 0x000000802f0b7824 */ /* 0x000fe200078e0210 */
[----:B------:R-:W-:Y:S01]  /*0c00*/  HMMA.16816.F32.BF16 R40, R32, R36, R40 ;  /* 0x000000242028723c */ /* 0x000fe20000041828 */
[----:B------:R-:W-:Y:S02]  /*0c10*/  IMAD.SHL.U32 R68, R18, 0x2, RZ ;  /* 0x0000000212447824 */ /* 0x000fe400078e00ff */
[----:B------:R-:W-:-:S03]  /*0c20*/  IMAD.SHL.U32 R11, R11, 0x2, RZ ;  /* 0x000000020b0b7824 */ /* 0x000fc600078e00ff */
[----:B------:R-:W-:Y:S02]  /*0c30*/  LDSM.16.M88.4 R20, [R68] ;  /* 0x000000004414783b */ /* 0x000fe40000000200 */
[----:B--2---:R-:W-:Y:S02]  /*0c40*/  HMMA.16816.F32.BF16 R32, R32, R12, R24 ;  /* 0x0000000c2020723c */ /* 0x004fe40000041818 */
[----:B------:R-:W2:Y:S04]  /*0c50*/  LDSM.16.M88.4 R16, [R11+0x2000] ;  /* 0x002000000b10783b */ /* 0x000ea80000000200 */
[----:B------:R-:W3:Y:S01]  /*0c60*/  LDSM.16.M88.4 R24, [R11+0x3000] ;  /* 0x003000000b18783b */ /* 0x000ee20000000200 */
[----:B------:R-:W-:-:S04]  /*0c70*/  LOP3.LUT R13, R51, 0x50, RZ, 0xfc, !PT ;  /* 0x00000050330d7812 */ /* 0x000fc800078efcff */
[----:B------:R-:W-:-:S04]  /*0c80*/  LOP3.LUT R13, R13, 0x10, R72, 0x78, !PT ;  /* 0x000000100d0d7812 */ /* 0x000fc800078e7848 */
[----:B------:R-:W-:Y:S01]  /*0c90*/  LOP3.LUT R13, R13, 0x20, R72, 0xf8, !PT ;  /* 0x000000200d0d7812 */ /* 0x000fe200078ef848 */
[----:B-1----:R-:W-:Y:S03]  /*0ca0*/  HMMA.16816.F32.BF16 R40, R28, R38, R40 ;  /* 0x000000261c28723c */ /* 0x002fe60000041828 */
[----:B------:R-:W-:-:S05]  /*0cb0*/  LOP3.LUT R13, R5, R13, R48, 0xf6, !PT ;  /* 0x0000000d050d7212 */ /* 0x000fca00078ef630 */
[----:B------:R-:W-:Y:S01]  /*0cc0*/  IMAD.SHL.U32 R67, R13, 0x2, RZ ;  /* 0x000000020d437824 */ /* 0x000fe200078e00ff */
[----:B------:R-:W-:Y:S04]  /*0cd0*/  HMMA.16816.F32.BF16 R32, R28, R14, R32 ;  /* 0x0000000e1c20723c */ /* 0x000fe80000041820 */
[----:B------:R-:W1:Y:S03]  /*0ce0*/  LDSM.16.M88.4 R12, [R67] ;  /* 0x00000000430c783b */ /* 0x000e660000000200 */
[--C-:B------:R-:W-:Y:S01]  /*0cf0*/  LOP3.LUT R28, R45, 0x60, R50.reuse, 0x1e, !PT ;  /* 0x000000602d1c7812 */ /* 0x100fe200078e1e32 */
[----:B------:R-:W-:Y:S01]  /*0d00*/  IMAD.WIDE R44, R44, 0x2, RZ ;  /* 0x000000022c2c7825 */ /* 0x000fe200078e02ff */
[----:B------:R-:W-:-:S06]  /*0d10*/  LOP3.LUT R50, R49, 0x60, R50, 0x1e, !PT ;  /* 0x0000006031327812 */ /* 0x000fcc00078e1e32 */
[C---:B--2---:R-:W-:Y:S07]  /*0d20*/  HMMA.16816.F32.BF16 R40, R20.reuse, R16, R40 ;  /* 0x000000101428723c */ /* 0x044fee0000041828 */
[-C--:B------:R-:W-:Y:S02]  /*0d30*/  LOP3.LUT R17, R28, R5.reuse, RZ, 0xfc, !PT ;  /* 0x000000051c117212 */ /* 0x080fe400078efcff */
[----:B---3--:R-:W-:Y:S01]  /*0d40*/  HMMA.16816.F32.BF16 R20, R20, R24, R32 ;  /* 0x000000181414723c */ /* 0x008fe20000041820 */
[----:B------:R-:W-:Y:S01]  /*0d50*/  LOP3.LUT R5, R46, R5, RZ, 0xfc, !PT ;  /* 0x000000052e057212 */ /* 0x000fe200078efcff */
[----:B------:R-:W-:-:S02]  /*0d60*/  IMAD R16, R47, 0x80, R50 ;  /* 0x000000802f107824 */ /* 0x000fc400078e0232 */
[----:B------:R-:W-:Y:S02]  /*0d70*/  IMAD.SHL.U32 R17, R17, 0x2, RZ ;  /* 0x0000000211117824 */ /* 0x000fe400078e00ff */
[----:B------:R-:W-:Y:S02]  /*0d80*/  IMAD.SHL.U32 R16, R16, 0x2, RZ ;  /* 0x0000000210107824 */ /* 0x000fe400078e00ff */
[----:B------:R-:W-:Y:S01]  /*0d90*/  IMAD.WIDE R24, R9, 0x2, RZ ;  /* 0x0000000209187825 */ /* 0x000fe200078e02ff */
[----:B------:R-:W-:Y:S04]  /*0da0*/  LDSM.16.M88.4 R28, [R17] ;  /* 0x00000000111c783b */ /* 0x000fe80000000200 */
[----:B------:R-:W2:Y:S04]  /*0db0*/  LDSM.16.M88.4 R32, [R16+0x2000] ;  /* 0x002000001020783b */ /* 0x000ea80000000200 */
[----:B------:R-:W3:Y:S01]  /*0dc0*/  LDSM.16.M88.4 R36, [R16+0x3000] ;  /* 0x003000001024783b */ /* 0x000ee20000000200 */
[C---:B-1----:R-:W-:Y:S07]  /*0dd0*/  HMMA.16816.F32.BF16 R40, R12.reuse, R18, R40 ;  /* 0x000000120c28723c */ /* 0x042fee0000041828 */
[----:B------:R-:W-:Y:S01]  /*0de0*/  LOP3.LUT R18, R73, 0xf, RZ, 0xc0, !PT ;  /* 0x0000000f49127812 */ /* 0x000fe200078ec0ff */
[----:B------:R-:W-:Y:S04]  /*0df0*/  HMMA.16816.F32.BF16 R20, R12, R26, R20 ;  /* 0x0000001a0c14723c */ /* 0x000fe80000041814 */
[----:B------:R-:W-:-:S04]  /*0e00*/  IMAD.WIDE.U32 R18, R18, 0x10, RZ ;  /* 0x0000001012127825 */ /* 0x000fc800078e00ff */
[----:B------:R-:W-:Y:S01]  /*0e10*/  IMAD.WIDE R12, R10, 0x2, RZ ;  /* 0x000000020a0c7825 */ /* 0x000fe200078e02ff */
[----:B------:R-:W-:Y:S02]  /*0e20*/  LOP3.LUT R60, R18, R24, RZ, 0xfc, !PT ;  /* 0x00000018123c7212 */ /* 0x000fe400078efcff */
[C---:B------:R-:W-:Y:S01]  /*0e30*/  LOP3.LUT R24, R19.reuse, R25, RZ, 0xfc, !PT ;  /* 0x0000001913187212 */ /* 0x040fe200078efcff */
[----:B------:R-:W-:Y:S01]  /*0e40*/  IMAD.WIDE R14, R2, 0x2, RZ ;  /* 0x00000002020e7825 */ /* 0x000fe200078e02ff */
[----:B------:R-:W-:Y:S02]  /*0e50*/  LOP3.LUT R58, R18, R12, RZ, 0xfc, !PT ;  /* 0x0000000c123a7212 */ /* 0x000fe400078efcff */
[C---:B------:R-:W-:Y:S01]  /*0e60*/  LOP3.LUT R2, R19.reuse, R13, RZ, 0xfc, !PT ;  /* 0x0000000d13027212 */ /* 0x040fe200078efcff */
[----:B------:R-:W-:Y:S01]  /*0e70*/  IMAD.WIDE R12, R0, 0x2, RZ ;  /* 0x00000002000c7825 */ /* 0x000fe200078e02ff */
[----:B------:R-:W-:Y:S02]  /*0e80*/  LOP3.LUT R56, R18, R14, RZ, 0xfc, !PT ;  /* 0x0000000e12387212 */ /* 0x000fe400078efcff */
[----:B------:R-:W-:Y:S01]  /*0e90*/  LOP3.LUT R9, R19, R15, RZ, 0xfc, !PT ;  /* 0x0000000f13097212 */ /* 0x000fe200078efcff */
[----:B------:R-:W-:Y:S01]  /*0ea0*/  IMAD.WIDE R14, R6, 0x2, RZ ;  /* 0x00000002060e7825 */ /* 0x000fe200078e02ff */
[----:B------:R-:W-:-:S02]  /*0eb0*/  LOP3.LUT R52, R18, R12, RZ, 0xfc, !PT ;  /* 0x0000000c12347212 */ /* 0x000fc400078efcff */
[----:B------:R-:W-:Y:S01]  /*0ec0*/  IADD3 R60, P0, R60, c[0x0][0x168], RZ ;  /* 0x00005a003c3c7a10 */ /* 0x000fe20007f1e0ff */
[----:B------:R-:W-:Y:S01]  /*0ed0*/  IMAD.SHL.U32 R0, R5, 0x2, RZ ;  /* 0x0000000205007824 */ /* 0x000fe200078e00ff */
[C---:B------:R-:W-:Y:S01]  /*0ee0*/  LOP3.LUT R50, R18.reuse, R14, RZ, 0xfc, !PT ;  /* 0x0000000e12327212 */ /* 0x040fe200078efcff */
[----:B------:R-:W-:Y:S01]  /*0ef0*/  IMAD.WIDE R26, R3, 0x2, RZ ;  /* 0x00000002031a7825 */ /* 0x000fe200078e02ff */
[C---:B------:R-:W-:Y:S01]  /*0f00*/  LOP3.LUT R3, R19.reuse, R13, RZ, 0xfc, !PT ;  /* 0x0000000d13037212 */ /* 0x040fe200078efcff */
[C---:B--2---:R-:W-:Y:S01]  /*0f10*/  HMMA.16816.F32.BF16 R40, R28.reuse, R32, R40 ;  /* 0x000000201c28723c */ /* 0x044fe20000041828 */
[----:B------:R-:W-:Y:S01]  /*0f20*/  LOP3.LUT R10, R19, R15, RZ, 0xfc, !PT ;  /* 0x0000000f130a7212 */ /* 0x000fe200078efcff */
[----:B------:R-:W-:Y:S01]  /*0f30*/  IMAD.WIDE R6, R7, 0x2, RZ ;  /* 0x0000000207067825 */ /* 0x000fe200078e02ff */
[----:B------:R-:W1:Y:S01]  /*0f40*/  LDSM.16.M88.4 R12, [R0] ;  /* 0x00000000000c783b */ /* 0x000e620000000200 */
[C---:B------:R-:W-:Y:S02]  /*0f50*/  LOP3.LUT R54, R18.reuse, R26, RZ, 0xfc, !PT ;  /* 0x0000001a12367212 */ /* 0x040fe400078efcff */
[----:B------:R-:W-:Y:S01]  /*0f60*/  LOP3.LUT R26, R19, R27, RZ, 0xfc, !PT ;  /* 0x0000001b131a7212 */ /* 0x000fe200078efcff */
[----:B------:R-:W-:Y:S01]  /*0f70*/  IMAD.SHL.U32 R5, R73, 0x2, RZ ;  /* 0x0000000249057824 */ /* 0x000fe200078e00ff */
[----:B------:R-:W-:Y:S01]  /*0f80*/  LOP3.LUT R48, R18, R6, RZ, 0xfc, !PT ;  /* 0x0000000612307212 */ /* 0x000fe200078efcff */
[----:B---3--:R-:W-:Y:S01]  /*0f90*/  HMMA.16816.F32.BF16 R28, R28, R36, R20 ;  /* 0x000000241c1c723c */ /* 0x008fe20000041814 */
[----:B------:R-:W-:Y:S01]  /*0fa0*/  BAR.SYNC.DEFER_BLOCKING 0x0 ;  /* 0x0000000000007b1d */ /* 0x000fe20000010000 */
[----:B------:R-:W-:-:S02]  /*0fb0*/  LOP3.LUT R6, R19, R7, RZ, 0xfc, !PT ;  /* 0x0000000713067212 */ /* 0x000fc400078efcff */
[----:B------:R-:W-:Y:S02]  /*0fc0*/  IADD3 R58, P1, R58, c[0x0][0x168], RZ ;  /* 0x00005a003a3a7a10 */ /* 0x000fe40007f3e0ff */
[----:B------:R-:W-:Y:S02]  /*0fd0*/  IADD3 R54, P3, R54, c[0x0][0x168], RZ ;  /* 0x00005a0036367a10 */ /* 0x000fe40007f7e0ff */
[----:B------:R-:W-:Y:S02]  /*0fe0*/  LOP3.LUT R7, R18, R44, RZ, 0xfc, !PT ;  /* 0x0000002c12077212 */ /* 0x000fe400078efcff */
[----:B------:R-:W-:Y:S02]  /*0ff0*/  IADD3 R56, P2, R56, c[0x0][0x168], RZ ;  /* 0x00005a0038387a10 */ /* 0x000fe40007f5e0ff */
[----:B------:R-:W-:Y:S02]  /*1000*/  IADD3.X R61, R24, c[0x0][0x16c], RZ, P0, !PT ;  /* 0x00005b00183d7a10 */ /* 0x000fe400007fe4ff */
[----:B------:R-:W-:-:S02]  /*1010*/  IADD3.X R59, R2, c[0x0][0x16c], RZ, P1, !PT ;  /* 0x00005b00023b7a10 */ /* 0x000fc40000ffe4ff */
[----:B------:R-:W-:Y:S02]  /*1020*/  IADD3.X R55, R26, c[0x0][0x16c], RZ, P3, !PT ;  /* 0x00005b001a377a10 */ /* 0x000fe40001ffe4ff */
[----:B------:R-:W-:Y:S02]  /*1030*/  IADD3 R52, P0, R52, c[0x0][0x160], RZ ;  /* 0x0000580034347a10 */ /* 0x000fe40007f1e0ff */
[----:B------:R-:W-:Y:S02]  /*1040*/  LOP3.LUT R18, R19, R45, RZ, 0xfc, !PT ;  /* 0x0000002d13127212 */ /* 0x000fe400078efcff */
[----:B------:R-:W-:Y:S02]  /*1050*/  IADD3.X R57, R9, c[0x0][0x16c], RZ, P2, !PT ;  /* 0x00005b0009397a10 */ /* 0x000fe400017fe4ff */
[----:B------:R-:W-:Y:S02]  /*1060*/  IADD3 R2, P3, R7, c[0x0][0x160], RZ ;  /* 0x0000580007027a10 */ /* 0x000fe40007f7e0ff */
[----:B------:R-:W-:-:S02]  /*1070*/  IADD3 R48, P2, R48, c[0x0][0x160], RZ ;  /* 0x0000580030307a10 */ /* 0x000fc40007f5e0ff */
[----:B------:R-:W-:Y:S02]  /*1080*/  IADD3 R50, P1, R50, c[0x0][0x160], RZ ;  /* 0x0000580032327a10 */ /* 0x000fe40007f3e0ff */
[----:B------:R-:W-:Y:S02]  /*1090*/  IADD3.X R53, R3, c[0x0][0x164], RZ, P0, !PT ;  /* 0x0000590003357a10 */ /* 0x000fe400007fe4ff */
[----:B------:R-:W-:Y:S02]  /*10a0*/  IADD3.X R3, R18, c[0x0][0x164], RZ, P3, !PT ;  /* 0x0000590012037a10 */ /* 0x000fe40001ffe4ff */
[----:B------:R-:W-:Y:S01]  /*10b0*/  IADD3.X R49, R6, c[0x0][0x164], RZ, P2, !PT ;  /* 0x0000590006317a10 */ /* 0x000fe200017fe4ff */
[----:B-1----:R-:W-:Y:S01]  /*10c0*/  HMMA.16816.F32.BF16 R40, R12, R34, R40 ;  /* 0x000000220c28723c */ /* 0x002fe20000041828 */
[----:B------:R-:W-:Y:S01]  /*10d0*/  IADD3.X R51, R10, c[0x0][0x164], RZ, P1, !PT ;  /* 0x000059000a337a10 */ /* 0x000fe20000ffe4ff */
[----:B------:R-:W-:Y:S01]  /*10e0*/  @!PT LDS RZ, [RZ] ;  /* 0x00000000fffff984 */ /* 0x000fe20000000800 */
[----:B------:R-:W-:Y:S01]  /*10f0*/  @!PT LDS RZ, [RZ] ;  /* 0x00000000fffff984 */ /* 0x000fe20000000800 */
[----:B------:R-:W-:Y:S01]  /*1100*/  @!PT LDS RZ, [RZ] ;  /* 0x00000000fffff984 */ /* 0x000fe20000000800 */
[----:B------:R1:W-:Y:S01]  /*1110*/  LDGSTS.E.BYPASS.128 [R4], [R2.64+0x100] ;  /* 0x0000010002047fae */ /* 0x0003e2000b901c44 */
[----:B------:R-:W-:-:S02]  /*1120*/  IADD3 R18, P1, R2, 0x1000, RZ ;  /* 0x0000100002127810 */ /* 0x000fc40007f3e0ff */
[----:B------:R-:W-:Y:S01]  /*1130*/  IADD3 R6, P2, R48, 0x1000, RZ ;  /* 0x0000100030067810 */ /* 0x000fe20007f5e0ff */
[----:B------:R2:W-:Y:S02]  /*1140*/  LDGSTS.E.BYPASS.128 [R4+0x800], [R48.64+0x100] ;  /* 0x0080010030047fae */ /* 0x0005e4000b901c44 */
[----:B------:R-:W-:Y:S01]  /*1150*/  HMMA.16816.F32.BF16 R28, R12, R38, R28 ;  /* 0x000000260c1c723c */ /* 0x000fe2000004181c */
[----:B------:R-:W-:Y:S01]  /*1160*/  IMAD.X R19, RZ, RZ, R3, P1 ;  /* 0x000000ffff137224 */ /* 0x000fe200008e0603 */
[----:B------:R2:W-:Y:S01]  /*1170*/  LDGSTS.E.BYPASS.128 [R4+0x1000], [R50.64+0x100] ;  /* 0x0100010032047fae */ /* 0x0005e2000b901c44 */
[----:B------:R-:W-:-:S03]  /*1180*/  IMAD.X R7, RZ, RZ, R49, P2 ;  /* 0x000000ffff077224 */ /* 0x000fc600010e0631 */
[----:B------:R2:W-:Y:S04]  /*1190*/  LDGSTS.E.BYPASS.128 [R4+0x1800], [R52.64+0x100] ;  /* 0x0180010034047fae */ /* 0x0005e8000b901c44 */
[----:B------:R-:W0:Y:S04]  /*11a0*/  LDGDEPBAR ;  /* 0x00000000000079af */ /* 0x000e280000000000 */
[----:B------:R2:W-:Y:S04]  /*11b0*/  LDGSTS.E.BYPASS.128 [R4+0x2000], [R54.64+0x100] ;  /* 0x0200010036047fae */ /* 0x0005e8000b901c44 */
[----:B------:R2:W-:Y:S04]  /*11c0*/  LDGSTS.E.BYPASS.128 [R4+0x2800], [R56.64+0x100] ;  /* 0x0280010038047fae */ /* 0x0005e8000b901c44 */
[----:B------:R2:W-:Y:S04]  /*11d0*/  LDGSTS.E.BYPASS.128 [R4+0x3000], [R58.64+0x100] ;  /* 0x030001003a047fae */ /* 0x0005e8000b901c44 */
[----:B------:R2:W-:Y:S04]  /*11e0*/  LDGSTS.E.BYPASS.128 [R4+0x3800], [R60.64+0x100] ;  /* 0x038001003c047fae */ /* 0x0005e8000b901c44 */
[----:B------:R-:W0:Y:S01]  /*11f0*/  LDGDEPBAR ;  /* 0x00000000000079af */ /* 0x000e220000000000 */
[----:B------:R-:W-:-:S04]  /*1200*/  DEPBAR.LE SB0, 0x0 ;  /* 0x000080000000791a */ /* 0x000fc80000000000 */
[----:B------:R-:W-:Y:S06]  /*1210*/  BAR.SYNC.DEFER_BLOCKING 0x0 ;  /* 0x0000000000007b1d */ /* 0x000fec0000010000 */
[----:B------:R-:W-:Y:S04]  /*1220*/  LDSM.16.M88.4 R24, [R62] ;  /* 0x000000003e18783b */ /* 0x000fe80000000200 */
[----:B------:R-:W3:Y:S04]  /*1230*/  LDSM.16.M88.4 R12, [R63+0x2000] ;  /* 0x002000003f0c783b */ /* 0x000ee80000000200 */
[----:B------:R-:W4:Y:S01]  /*1240*/  LDSM.16.M88.4 R20, [R64+0x3000] ;  /* 0x003000004014783b */ /* 0x000f220000000200 */
[C---:B---3--:R-:W-:Y:S08]  /*1250*/  HMMA.16816.F32.BF16 R40, R24.reuse, R12, R40 ;  /* 0x0000000c1828723c */ /* 0x048ff00000041828 */
[----:B----4-:R-:W-:Y:S01]  /*1260*/  HMMA.16816.F32.BF16 R28, R24, R20, R28 ;  /* 0x00000014181c723c */ /* 0x010fe2000004181c */
[----:B------:R-:W3:-:S15]  /*1270*/  LDSM.16.M88.4 R24, [R65] ;  /* 0x000000004118783b */ /* 0x000ede0000000200 */
[C---:B---3--:R-:W-:Y:S01]  /*1280*/  HMMA.16816.F32.BF16 R40, R24.reuse, R14, R40 ;  /* 0x0000000e1828723c */ /* 0x048fe20000041828 */
[----:B------:R-:W-:Y:S07]  /*1290*/  LDSM.16.M88.4 R12, [R8+0x2000] ;  /* 0x00200000080c783b */ /* 0x000fee0000000200 */
[----:B------:R-:W-:Y:S01]  /*12a0*/  HMMA.16816.F32.BF16 R28, R24, R22, R28 ;  /* 0x00000016181c723c */ /* 0x000fe2000004181c */
[----:B------:R-:W3:Y:S04]  /*12b0*/  LDSM.16.M88.4 R24, [R66] ;  /* 0x000000004218783b */ /* 0x000ee80000000200 */
[----:B------:R-:W4:Y:S11]  /*12c0*/  LDSM.16.M88.4 R20, [R8+0x3000] ;  /* 0x003000000814783b */ /* 0x000f360000000200 */
        /* <DEDUP_REMOVED lines=18> */
[----:B------:R-:W3:Y:S04]  /*13f0*/  LDSM.16.M88.4 R24, [R0] ;  /* 0x000000000018783b */ /* 0x000ee80000000200 */
[----:B------:R-:W-:Y:S06]  /*1400*/  BAR.SYNC.DEFER_BLOCKING 0x0 ;  /* 0x0000000000007b1d */ /* 0x000fec0000010000 */
[----:B------:R-:W-:Y:S01]  /*1410*/  @!PT LDS RZ, [RZ] ;  /* 0x00000000fffff984 */ /* 0x000fe20000000800 */
[----:B------:R-:W-:Y:S01]  /*1420*/  @!PT LDS RZ, [RZ] ;  /* 0x00000000fffff984 */ /* 0x000fe20000000800 */
[----:B------:R-:W-:Y:S01]  /*1430*/  @!PT LDS RZ, [RZ] ;  /* 0x00000000fffff984 */ /* 0x000fe20000000800 */
[----:B------:R1:W-:Y:S04]  /*1440*/  LDGSTS.E.BYPASS.128 [R4], [R2.64+0x200] ;  /* 0x0000020002047fae */ /* 0x0003e8000b901c44 */
[----:B------:R2:W-:Y:S04]  /*1450*/  LDGSTS.E.BYPASS.128 [R4+0x800], [R48.64+0x200] ;  /* 0x0080020030047fae */ /* 0x0005e8000b901c44 */
[----:B------:R2:W-:Y:S04]  /*1460*/  LDGSTS.E.BYPASS.128 [R4+0x1000], [R50.64+0x200] ;  /* 0x0100020032047fae */ /* 0x0005e8000b901c44 */
[----:B------:R2:W-:Y:S01]  /*1470*/  LDGSTS.E.BYPASS.128 [R4+0x1800], [R52.64+0x200] ;  /* 0x0180020034047fae */ /* 0x0005e2000b901c44 */
[C---:B---3--:R-:W-:Y:S03]  /*1480*/  HMMA.16816.F32.BF16 R40, R24.reuse, R14, R40 ;  /* 0x0000000e1828723c */ /* 0x048fe60000041828 */
[----:B------:R-:W0:Y:S04]  /*1490*/  LDGDEPBAR ;  /* 0x00000000000079af */ /* 0x000e280000000000 */
[----:B------:R2:W-:Y:S01]  /*14a0*/  LDGSTS.E.BYPASS.128 [R4+0x2000], [R54.64+0x200] ;  /* 0x0200020036047fae */ /* 0x0005e2000b901c44 */
[----:B------:R-:W-:Y:S03]  /*14b0*/  HMMA.16816.F32.BF16 R28, R24, R22, R28 ;  /* 0x00000016181c723c */ /* 0x000fe6000004181c */
        /* <DEDUP_REMOVED lines=200> */
[----:B------:R-:W4:Y:S04]  /*2140*/  LDSM.16.M88.4 R20, [R64+0x3000] ;  /* 0x003000004014783b */ /* 0x000f280000000200 */
[----:B------:R-:W-:Y:S01]  /*2150*/  LDSM.16.M88.4 R36, [R16+0x2000] ;  /* 0x002000001024783b */ /* 0x000fe20000000200 */
        /* <DEDUP_REMOVED lines=15> */
[----:B------:R-:W4:-:S15]  /*2250*/  LDSM.16.M88.4 R20, [R11+0x2000] ;  /* 0x002000000b14783b */ /* 0x000f1e0000000200 */
[----:B------:R-:W-:-:S04]  /*2260*/  NOP ;  /* 0x0000000000007918 */ /* 0x000fc80000000000 */
[C---:B---3--:R-:W-:Y:S08]  /*2270*/  HMMA.16816.F32.BF16 R28, R24.reuse, R12, R28 ;  /* 0x0000000c181c723c */ /* 0x048ff0000004181c */
[----:B----4-:R-:W-:Y:S01]  /*2280*/  HMMA.16816.F32.BF16 R40, R24, R20, R40 ;  /* 0x000000141828723c */ /* 0x010fe20000041828 */
[----:B------:R-:W3:-:S15]  /*2290*/  LDSM.16.M88.4 R24, [R67] ;  /* 0x000000004318783b */ /* 0x000ede0000000200 */
[----:B------:R-:W-:-:S08]  /*22a0*/  NOP ;  /* 0x0000000000007918 */ /* 0x000fd00000000000 */
[C---:B---3--:R-:W-:Y:S01]  /*22b0*/  HMMA.16816.F32.BF16 R40, R24.reuse, R22, R40 ;  /* 0x000000161828723c */ /* 0x048fe20000041828 */
[----:B------:R-:W3:Y:S07]  /*22c0*/  LDSM.16.M88.4 R20, [R17] ;  /* 0x000000001114783b */ /* 0x000eee0000000200 */
[----:B------:R-:W-:Y:S01]  /*22d0*/  HMMA.16816.F32.BF16 R24, R24, R14, R28 ;  /* 0x0000000e1818723c */ /* 0x000fe2000004181c */
[----:B------:R-:W4:-:S15]  /*22e0*/  LDSM.16.M88.4 R12, [R16+0x3000] ;  /* 0x00300000100c783b */ /* 0x000f1e0000000200 */
        /* <DEDUP_REMOVED lines=24> */
[----:B------:R-:W1:Y:S04]  /*2470*/  LDSM.16.M88.4 R36, [R65] ;  /* 0x000000004124783b */ /* 0x000e680000000200 */
[----:B------:R-:W-:Y:S04]  /*2480*/  LDSM.16.M88.4 R12, [R8+0x2000] ;  /* 0x00200000080c783b */ /* 0x000fe80000000200 */
[----:B------:R-:W-:Y:S01]  /*2490*/  LDSM.16.M88.4 R20, [R8+0x3000] ;  /* 0x003000000814783b */ /* 0x000fe20000000200 */
[C---:B---3--:R-:W-:Y:S08]  /*24a0*/  HMMA.16816.F32.BF16 R40, R44.reuse, R28, R40 ;  /* 0x0000001c2c28723c */ /* 0x048ff00000041828 */
[----:B----4-:R-:W-:Y:S01]  /*24b0*/  HMMA.16816.F32.BF16 R44, R44, R32, R24 ;  /* 0x000000202c2c723c */ /* 0x010fe20000041818 */
[----:B------:R-:W3:-:S15]  /*24c0*/  LDSM.16.M88.4 R24, [R66] ;  /* 0x000000004218783b */ /* 0x000ede0000000200 */
[C---:B-1----:R-:W-:Y:S01]  /*24d0*/  HMMA.16816.F32.BF16 R28, R36.reuse, R30, R40 ;  /* 0x0000001e241c723c */ /* 0x042fe20000041828 */
[----:B------:R-:W-:Y:S07]  /*24e0*/  LDSM.16.M88.4 R40, [R68] ;  /* 0x000000004428783b */ /* 0x000fee0000000200 */
[----:B------:R-:W-:Y:S01]  /*24f0*/  HMMA.16816.F32.BF16 R44, R36, R34, R44 ;  /* 0x00000022242c723c */ /* 0x000fe2000004182c */
[----:B------:R-:W1:Y:S04]  /*2500*/  LDSM.16.M88.4 R36, [R69] ;  /* 0x000000004524783b */ /* 0x000e680000000200 */
[----:B------:R-:W-:Y:S11]  /*2510*/  LDSM.16.M88.4 R32, [R11+0x3000] ;  /* 0x003000000b20783b */ /* 0x000ff60000000200 */
[C---:B---3--:R-:W-:Y:S08]  /*2520*/  HMMA.16816.F32.BF16 R28, R24.reuse, R12, R28 ;  /* 0x0000000c181c723c */ /* 0x048ff0000004181c */
[----:B------:R-:W-:Y:S01]  /*2530*/  HMMA.16816.F32.BF16 R44, R24, R20, R44 ;  /* 0x00000014182c723c */ /* 0x000fe2000004182c */
[----:B------:R-:W3:-:S15]  /*2540*/  LDSM.16.M88.4 R24, [R11+0x2000] ;  /* 0x002000000b18783b */ /* 0x000ede0000000200 */
[C---:B-1----:R-:W-:Y:S01]  /*2550*/  HMMA.16816.F32.BF16 R28, R36.reuse, R14, R28 ;  /* 0x0000000e241c723c */ /* 0x042fe2000004181c */
[----:B------:R-:W1:Y:S07]  /*2560*/  LDSM.16.M88.4 R12, [R67] ;  /* 0x00000000430c783b */ /* 0x000e6e0000000200 */
[----:B------:R-:W-:Y:S01]  /*2570*/  HMMA.16816.F32.BF16 R44, R36, R22, R44 ;  /* 0x00000016242c723c */ /* 0x000fe2000004182c */
[----:B------:R-:W-:-:S15]  /*2580*/  LDSM.16.M88.4 R20, [R17] ;  /* 0x000000001114783b */ /* 0x000fde0000000200 */
[C---:B---3--:R-:W-:Y:S01]  /*2590*/  HMMA.16816.F32.BF16 R36, R40.reuse, R24, R28 ;  /* 0x000000182824723c */ /* 0x048fe2000004181c */
[----:B------:R-:W-:Y:S07]  /*25a0*/  LDSM.16.M88.4 R28, [R16+0x3000] ;  /* 0x00300000101c783b */ /* 0x000fee0000000200 */
[----:B------:R-:W-:Y:S01]  /*25b0*/  HMMA.16816.F32.BF16 R44, R40, R32, R44 ;  /* 0x00000020282c723c */ /* 0x000fe2000004182c */
[----:B------:R-:W3:-:S15]  /*25c0*/  LDSM.16.M88.4 R40, [R16+0x2000] ;  /* 0x002000001028783b */ /* 0x000ede0000000200 */
[C---:B-1----:R-:W-:Y:S07]  /*25d0*/  HMMA.16816.F32.BF16 R36, R12.reuse, R26, R36 ;  /* 0x0000001a0c24723c */ /* 0x042fee0000041824 */
[----:B------:R-:W-:Y:S01]  /*25e0*/  IADD3 R26, P3, R50, 0x1000, RZ ;  /* 0x00001000321a7810 */ /* 0x000fe20007f7e0ff */
[----:B------:R-:W-:Y:S04]  /*25f0*/  HMMA.16816.F32.BF16 R32, R12, R34, R44 ;  /* 0x000000220c20723c */ /* 0x000fe8000004182c */
[----:B------:R-:W-:-:S03]  /*2600*/  IMAD.X R27, RZ, RZ, R51, P3 ;  /* 0x000000ffff1b7224 */ /* 0x000fc600018e0633 */
[----:B------:R-:W-:Y:S02]  /*2610*/  IADD3 R12, P4, R54, 0x1000, RZ ;  /* 0x00001000360c7810 */ /* 0x000fe40007f9e0ff */
[----:B------:R-:W-:-:S03]  /*2620*/  IADD3 R14, P5, R56, 0x1000, RZ ;  /* 0x00001000380e7810 */ /* 0x000fc60007fbe0ff */
[----:B------:R-:W-:Y:S01]  /*2630*/  IMAD.X R13, RZ, RZ, R55, P4 ;  /* 0x000000ffff0d7224 */ /* 0x000fe200020e0637 */
[----:B------:R-:W-:Y:S01]  /*2640*/  IADD3 R24, P4, R52, 0x1000, RZ ;  /* 0x0000100034187810 */ /* 0x000fe20007f9e0ff */
[----:B------:R-:W-:Y:S02]  /*2650*/  IMAD.X R15, RZ, RZ, R57, P5 ;  /* 0x000000ffff0f7224 */ /* 0x000fe400028e0639 */
[----:B---3--:R-:W-:Y:S01]  /*2660*/  HMMA.16816.F32.BF16 R44, R20, R40, R36 ;  /* 0x00000028142c723c */ /* 0x008fe20000041824 */
[----:B------:R-:W1:Y:S01]  /*2670*/  LDSM.16.M88.4 R36, [R0] ;  /* 0x000000000024783b */ /* 0x000e620000000200 */
[----:B------:R-:W-:-:S03]  /*2680*/  IMAD.X R25, RZ, RZ, R53, P4 ;  /* 0x000000ffff197224 */ /* 0x000fc600020e0635 */
[----:B------:R-:W-:Y:S03]  /*2690*/  BAR.SYNC.DEFER_BLOCKING 0x0 ;  /* 0x0000000000007b1d */ /* 0x000fe60000010000 */
[----:B------:R-:W-:Y:S07]  /*26a0*/  HMMA.16816.F32.BF16 R32, R20, R28, R32 ;  /* 0x0000001c1420723c */ /* 0x000fee0000041820 */
[----:B------:R-:W-:-:S02]  /*26b0*/  IADD3 R22, P6, R58, 0x1000, RZ ;  /* 0x000010003a167810 */ /* 0x000fc40007fde0ff */
[----:B------:R-:W-:-:S03]  /*26c0*/  IADD3 R20, P0, R60, 0x1000, RZ ;  /* 0x000010003c147810 */ /* 0x000fc60007f1e0ff */
[----:B------:R-:W-:Y:S02]  /*26d0*/  IMAD.X R23, RZ, RZ, R59, P6 ;  /* 0x000000ffff177224 */ /* 0x000fe400030e063b */
[----:B------:R-:W-:Y:S01]  /*26e0*/  IMAD.X R21, RZ, RZ, R61, P0 ;  /* 0x000000ffff157224 */ /* 0x000fe200000e063d */
[----:B------:R-:W-:-:S05]  /*26f0*/  IADD3 R2, P0, R2, 0x2000, RZ ;  /* 0x0000200002027810 */ /* 0x000fca0007f1e0ff */
[----:B------:R-:W-:Y:S01]  /*2700*/  IMAD.X R3, RZ, RZ, R3, P0 ;  /* 0x000000ffff037224 */ /* 0x000fe200000e0603 */
[----:B------:R-:W-:Y:S01]  /*2710*/  @!PT LDS RZ, [RZ] ;  /* 0x00000000fffff984 */ /* 0x000fe20000000800 */
[----:B------:R-:W-:Y:S01]  /*2720*/  @!PT LDS RZ, [RZ] ;  /* 0x00000000fffff984 */ /* 0x000fe20000000800 */
[----:B------:R-:W-:Y:S01]  /*2730*/  @!PT LDS RZ, [RZ] ;  /* 0x00000000fffff984 */ /* 0x000fe20000000800 */
[----:B------:R3:W-:Y:S04]  /*2740*/  LDGSTS.E.BYPASS.128 [R4], [R18.64+-0x800] ;  /* 0x0000080012047fae */ /* 0x0007e8000b901c44 */
[----:B------:R4:W-:Y:S04]  /*2750*/  LDGSTS.E.BYPASS.128 [R4+0x800], [R6.64+-0x800] ;  /* 0x0080080006047fae */ /* 0x0009e8000b901c44 */
[----:B------:R2:W-:Y:S04]  /*2760*/  LDGSTS.E.BYPASS.128 [R4+0x1000], [R26.64+-0x800] ;  /* 0x010008001a047fae */ /* 0x0005e8000b901c44 */
[----:B------:R2:W-:Y:S01]  /*2770*/  LDGSTS.E.BYPASS.128 [R4+0x1800], [R24.64+-0x800] ;  /* 0x0180080018047fae */ /* 0x0005e2000b901c44 */
[C---:B-1----:R-:W-:Y:S03]  /*2780*/  HMMA.16816.F32.BF16 R40, R36.reuse, R42, R44 ;  /* 0x0000002a2428723c */ /* 0x042fe6000004182c */
[----:B------:R-:W0:Y:S04]  /*2790*/  LDGDEPBAR ;  /* 0x00000000000079af */ /* 0x000e280000000000 */
[----:B------:R1:W-:Y:S01]  /*27a0*/  LDGSTS.E.BYPASS.128 [R4+0x2000], [R12.64+-0x800] ;  /* 0x020008000c047fae */ /* 0x0003e2000b901c44 */
[----:B------:R-:W-:Y:S03]  /*27b0*/  HMMA.16816.F32.BF16 R28, R36, R30, R32 ;  /* 0x0000001e241c723c */ /* 0x000fe60000041820 */
[----:B------:R1:W-:Y:S04]  /*27c0*/  LDGSTS.E.BYPASS.128 [R4+0x2800], [R14.64+-0x800] ;  /* 0x028008000e047fae */ /* 0x0003e8000b901c44 */
[----:B------:R1:W-:Y:S04]  /*27d0*/  LDGSTS.E.BYPASS.128 [R4+0x3000], [R22.64+-0x800] ;  /* 0x0300080016047fae */ /* 0x0003e8000b901c44 */
[----:B------:R1:W-:Y:S04]  /*27e0*/  LDGSTS.E.BYPASS.128 [R4+0x3800], [R20.64+-0x800] ;  /* 0x0380080014047fae */ /* 0x0003e8000b901c44 */
[----:B------:R-:W0:Y:S01]  /*27f0*/  LDGDEPBAR ;  /* 0x00000000000079af */ /* 0x000e220000000000 */
[----:B------:R-:W-:-:S04]  /*2800*/  DEPBAR.LE SB0, 0x0 ;  /* 0x000080000000791a */ /* 0x000fc80000000000 */
[----:B------:R-:W-:Y:S06]  /*2810*/  BAR.SYNC.DEFER_BLOCKING 0x0 ;  /* 0x0000000000007b1d */ /* 0x000fec0000010000 */
[----:B------:R-:W-:Y:S04]  /*2820*/  LDSM.16.M88.4 R36, [R62] ;  /* 0x000000003e24783b */ /* 0x000fe80000000200 */
[----:B------:R-:W1:Y:S04]  /*2830*/  LDSM.16.M88.4 R44, [R63+0x2000] ;  /* 0x002000003f2c783b */ /* 0x000e680000000200 */
[----:B------:R-:W2:Y:S01]  /*2840*/  LDSM.16.M88.4 R32, [R64+0x3000] ;  /* 0x003000004020783b */ /* 0x000ea20000000200 */
[C---:B-1----:R-:W-:Y:S08]  /*2850*/  HMMA.16816.F32.BF16 R40, R36.reuse, R44, R40 ;  /* 0x0000002c2428723c */ /* 0x042ff00000041828 */
[----:B--2---:R-:W-:Y:S01]  /*2860*/  HMMA.16816.F32.BF16 R28, R36, R32, R28 ;  /* 0x00000020241c723c */ /* 0x004fe2000004181c */
[----:B------:R-:W1:-:S15]  /*2870*/  LDSM.16.M88.4 R36, [R65] ;  /* 0x000000004124783b */ /* 0x000e5e0000000200 */
[C---:B-1----:R-:W-:Y:S01]  /*2880*/  HMMA.16816.F32.BF16 R44, R36.reuse, R46, R40 ;  /* 0x0000002e242c723c */ /* 0x042fe20000041828 */
[----:B------:R-:W-:Y:S07]  /*2890*/  LDSM.16.M88.4 R40, [R8+0x2000] ;  /* 0x002000000828783b */ /* 0x000fee0000000200 */
[----:B------:R-:W-:Y:S01]  /*28a0*/  HMMA.16816.F32.BF16 R32, R36, R34, R28 ;  /* 0x000000222420723c */ /* 0x000fe2000004181c */
[----:B------:R-:W1:Y:S04]  /*28b0*/  LDSM.16.M88.4 R36, [R66] ;  /* 0x000000004224783b */ /* 0x000e680000000200 */
[----:B------:R-:W2:Y:S11]  /*28c0*/  LDSM.16.M88.4 R28, [R8+0x3000] ;  /* 0x00300000081c783b */ /* 0x000eb60000000200 */
        /* <DEDUP_REMOVED lines=18> */
[----:B------:R-:W1:Y:S04]  /*29f0*/  LDSM.16.M88.4 R36, [R0] ;  /* 0x000000000024783b */ /* 0x000e680000000200 */
[----:B------:R-:W-:Y:S06]  /*2a00*/  BAR.SYNC.DEFER_BLOCKING 0x0 ;  /* 0x0000000000007b1d */ /* 0x000fec0000010000 */
        /* <DEDUP_REMOVED lines=312> */
[----:B------:R-:W-:Y:S07]  /*3d90*/  LDSM.16.M88.4 R40, [R66] ;  /* 0x000000004228783b */ /* 0x000fee0000000200 */
[----:B------:R-:W-:Y:S01]  /*3da0*/  HMMA.16816.F32.BF16 R44, R32, R46, R28 ;  /* 0x0000002e202c723c */ /* 0x000fe2000004181c */
[----:B------:R-:W1:Y:S04]  /*3db0*/  LDSM.16.M88.4 R28, [R8+0x2000] ;  /* 0x00200000081c783b */ /* 0x000e680000000200 */
        /* <DEDUP_REMOVED lines=24> */
[----:B------:R3:W-:Y:S04]  /*3f40*/  LDGSTS.E.BYPASS.128 [R4], [R18.64] ;  /* 0x0000000012047fae */ /* 0x0007e8000b901c44 */
[----:B------:R4:W-:Y:S04]  /*3f50*/  LDGSTS.E.BYPASS.128 [R4+0x800], [R6.64] ;  /* 0x0080000006047fae */ /* 0x0009e8000b901c44 */
[----:B------:R2:W-:Y:S04]  /*3f60*/  LDGSTS.E.BYPASS.128 [R4+0x1000], [R26.64] ;  /* 0x010000001a047fae */ /* 0x0005e8000b901c44 */
[----:B------:R2:W-:Y:S01]  /*3f70*/  LDGSTS.E.BYPASS.128 [R4+0x1800], [R24.64] ;  /* 0x0180000018047fae */ /* 0x0005e2000b901c44 */
[C---:B-1----:R-:W-:Y:S03]  /*3f80*/  HMMA.16816.F32.BF16 R36, R32.reuse, R30, R36 ;  /* 0x0000001e2024723c */ /* 0x042fe60000041824 */
[----:B------:R-:W0:Y:S04]  /*3f90*/  LDGDEPBAR ;  /* 0x00000000000079af */ /* 0x000e280000000000 */
[----:B------:R1:W-:Y:S01]  /*3fa0*/  LDGSTS.E.BYPASS.128 [R4+0x2000], [R12.64] ;  /* 0x020000000c047fae */ /* 0x0003e2000b901c44 */
[----:B------:R-:W-:Y:S03]  /*3fb0*/  HMMA.16816.F32.BF16 R44, R32, R42, R44 ;  /* 0x0000002a202c723c */ /* 0x000fe6000004182c */
[----:B------:R1:W-:Y:S04]  /*3fc0*/  LDGSTS.E.BYPASS.128 [R4+0x2800], [R14.64] ;  /* 0x028000000e047fae */ /* 0x0003e8000b901c44 */
[----:B------:R1:W-:Y:S04]  /*3fd0*/  LDGSTS.E.BYPASS.128 [R4+0x3000], [R22.64] ;  /* 0x0300000016047fae */ /* 0x0003e8000b901c44 */
[----:B------:R1:W-:Y:S04]  /*3fe0*/  LDGSTS.E.BYPASS.128 [R4+0x3800], [R20.64] ;  /* 0x0380000014047fae */ /* 0x0003e8000b901c44 */
        /* <DEDUP_REMOVED lines=41> */
[C---:B-1----:R-:W-:Y:S03]  /*4280*/  HMMA.16816.F32.BF16 R36, R32.reuse, R30, R36 ;  /* 0x0000001e2024723c */ /* 0x042fe60000041824 */
        /* <DEDUP_REMOVED lines=287> */
[----:B-1----:R-:W-:Y:S03]  /*5480*/  HMMA.16816.F32.BF16 R36, R32, R30, R36 ;  /* 0x0000001e2024723c */ /* 0x002fe60000041824 */
[----:B------:R-:W0:Y:S01]  /*5490*/  LDGDEPBAR ;  /* 0x00000000000079af */ /* 0x000e220000000000 */
[----:B----4-:R-:W-:-:S02]  /*54a0*/  LOP3.LUT R6, R5, 0x6, RZ, 0xc0, !PT ;  /* 0x0000000605067812 */ /* 0x010fc400078ec0ff */
[----:B------:R-:W-:Y:S01]  /*54b0*/  LOP3.LUT R7, R73, 0x40, RZ, 0xc0, !PT ;  /* 0x0000004049077812 */ /* 0x000fe200078ec0ff */
[----:B------:R1:W-:Y:S01]  /*54c0*/  LDGSTS.E.BYPASS.128 [R4+0x2000], [R12.64+0x700] ;  /* 0x020007000c047fae */ /* 0x0003e2000b901c44 */
[----:B------:R-:W-:Y:S01]  /*54d0*/  HMMA.16816.F32.BF16 R32, R32, R42, R44 ;  /* 0x0000002a2020723c */ /* 0x000fe2000004182c */
[----:B------:R-:W-:Y:S01]  /*54e0*/  IMAD R77, R77, 0x8, R6 ;  /* 0x000000084d4d7824 */ /* 0x000fe200078e0206 */
[----:B------:R-:W-:Y:S01]  /*54f0*/  LOP3.LUT R6, R72, 0x40, RZ, 0xc0, !PT ;  /* 0x0000004048067812 */ /* 0x000fe200078ec0ff */
[----:B------:R1:W-:Y:S01]  /*5500*/  LDGSTS.E.BYPASS.128 [R4+0x2800], [R14.64+0x700] ;  /* 0x028007000e047fae */ /* 0x0003e2000b901c44 */
[----:B------:R-:W-:Y:S01]  /*5510*/  IMAD.SHL.U32 R5, R7, 0x8, RZ ;  /* 0x0000000807057824 */ /* 0x000fe200078e00ff */
[----:B------:R-:W-:Y:S02]  /*5520*/  SHF.R.U32.HI R73, RZ, 0x2, R73 ;  /* 0x00000002ff497819 */ /* 0x000fe40000011649 */
[----:B------:R4:W-:Y:S01]  /*5530*/  LDGSTS.E.BYPASS.128 [R4+0x3000], [R22.64+0x700] ;  /* 0x0300070016047fae */ /* 0x0009e2000b901c44 */
[----:B------:R-:W-:-:S02]  /*5540*/  IADD3 R77, R75, R77, R6 ;  /* 0x0000004d4b4d7210 */ /* 0x000fc40007ffe006 */
[----:B------:R-:W-:Y:S01]  /*5550*/  IADD3 R6, P1, R48, 0x2000, RZ ;  /* 0x0000200030067810 */ /* 0x000fe20007f3e0ff */
[----:B------:R4:W-:Y:S01]  /*5560*/  LDGSTS.E.BYPASS.128 [R4+0x3800], [R20.64+0x700] ;  /* 0x0380070014047fae */ /* 0x0009e2000b901c44 */
[C---:B------:R-:W-:Y:S02]  /*5570*/  IADD3 R74, R5.reuse, R77, R74 ;  /* 0x0000004d054a7210 */ /* 0x040fe40007ffe04a */
[--C-:B------:R-:W-:Y:S01]  /*5580*/  LOP3.LUT R5, R5, 0x180, R72.reuse, 0xf8, !PT ;  /* 0x0000018005057812 */ /* 0x100fe200078ef848 */
[----:B------:R-:W0:Y:S01]  /*5590*/  LDGDEPBAR ;  /* 0x00000000000079af */ /* 0x000e220000000000 */
[----:B------:R-:W-:Y:S01]  /*55a0*/  IMAD.X R7, RZ, RZ, R49, P1 ;  /* 0x000000ffff077224 */ /* 0x000fe200008e0631 */
[----:B------:R-:W-:Y:S02]  /*55b0*/  LOP3.LUT R76, R76, 0xf, R73, 0xf8, !PT ;  /* 0x0000000f4c4c7812 */ /* 0x000fe400078ef849 */
[----:B------:R-:W-:Y:S02]  /*55c0*/  LOP3.LUT R5, R5, 0x78, R72, 0xf8, !PT ;  /* 0x0000007805057812 */ /* 0x000fe400078ef848 */
[----:B------:R-:W-:Y:S01]  /*55d0*/  LOP3.LUT R71, R76, R71, RZ, 0xfc, !PT ;  /* 0x000000474c477212 */ /* 0x000fe200078efcff */
[----:B------:R-:W-:-:S04]  /*55e0*/  DEPBAR.LE SB0, 0x0 ;  /* 0x000080000000791a */ /* 0x000fc80000000000 */
[----:B------:R-:W-:Y:S06]  /*55f0*/  BAR.SYNC.DEFER_BLOCKING 0x0 ;  /* 0x0000000000007b1d */ /* 0x000fec0000010000 */
[----:B-1----:R-:W-:Y:S04]  /*5600*/  LDSM.16.M88.4 R12, [R62] ;  /* 0x000000003e0c783b */ /* 0x002fe80000000200 */
[----:B----4-:R-:W1:Y:S04]  /*5610*/  LDSM.16.M88.4 R20, [R63+0x2000] ;  /* 0x002000003f14783b */ /* 0x010e680000000200 */
[----:B--2---:R-:W2:Y:S04]  /*5620*/  LDSM.16.M88.4 R24, [R64+0x3000] ;  /* 0x003000004018783b */ /* 0x004ea80000000200 */
[----:B------:R-:W4:Y:S04]  /*5630*/  LDSM.16.M88.4 R28, [R65] ;  /* 0x00000000411c783b */ /* 0x000f280000000200 */
[----:B------:R-:W-:Y:S04]  /*5640*/  LDSM.16.M88.4 R40, [R66] ;  /* 0x000000004228783b */ /* 0x000fe80000000200 */
[----:B------:R-:W-:Y:S04]  /*5650*/  LDSM.16.M88.4 R44, [R8+0x3000] ;  /* 0x00300000082c783b */ /* 0x000fe80000000200 */
[----:B------:R-:W-:Y:S01]  /*5660*/  LDSM.16.M88.4 R64, [R67] ;  /* 0x000000004340783b */ /* 0x000fe20000000200 */
[C---:B-1----:R-:W-:Y:S08]  /*5670*/  HMMA.16816.F32.BF16 R36, R12.reuse, R20, R36 ;  /* 0x000000140c24723c */ /* 0x042ff00000041824 */
[----:B--2---:R-:W-:Y:S01]  /*5680*/  HMMA.16816.F32.BF16 R32, R12, R24, R32 ;  /* 0x000000180c20723c */ /* 0x004fe20000041820 */
[----:B------:R-:W1:-:S15]  /*5690*/  LDSM.16.M88.4 R12, [R8+0x2000] ;  /* 0x00200000080c783b */ /* 0x000e5e0000000200 */
[C---:B----4-:R-:W-:Y:S01]  /*56a0*/  HMMA.16816.F32.BF16 R36, R28.reuse, R22, R36 ;  /* 0x000000161c24723c */ /* 0x050fe20000041824 */
[----:B------:R-:W2:Y:S07]  /*56b0*/  LDSM.16.M88.4 R20, [R69] ;  /* 0x000000004514783b */ /* 0x000eae0000000200 */
[----:B------:R-:W-:Y:S01]  /*56c0*/  HMMA.16816.F32.BF16 R32, R28, R26, R32 ;  /* 0x0000001a1c20723c */ /* 0x000fe20000041820 */
[----:B------:R-:W-:Y:S04]  /*56d0*/  LDSM.16.M88.4 R28, [R68] ;  /* 0x00000000441c783b */ /* 0x000fe80000000200 */
[----:B------:R-:W4:Y:S04]  /*56e0*/  LDSM.16.M88.4 R24, [R11+0x2000] ;  /* 0x002000000b18783b */ /* 0x000f280000000200 */
[----:B------:R-:W3:Y:S07]  /*56f0*/  LDSM.16.M88.4 R8, [R11+0x3000] ;  /* 0x003000000b08783b */ /* 0x000eee0000000200 */
[C---:B-1----:R-:W-:Y:S08]  /*5700*/  HMMA.16816.F32.BF16 R36, R40.reuse, R12, R36 ;  /* 0x0000000c2824723c */ /* 0x042ff00000041824 */
[----:B------:R-:W-:-:S15]  /*5710*/  HMMA.16816.F32.BF16 R40, R40, R44, R32 ;  /* 0x0000002c2828723c */ /* 0x000fde0000041820 */
[----:B------:R-:W-:-:S01]  /*5720*/  NOP ;  /* 0x0000000000007918 */ /* 0x000fc20000000000 */
[C---:B--2---:R-:W-:Y:S01]  /*5730*/  HMMA.16816.F32.BF16 R36, R20.reuse, R14, R36 ;  /* 0x0000000e1424723c */ /* 0x044fe20000041824 */
[----:B------:R-:W-:Y:S07]  /*5740*/  LDSM.16.M88.4 R12, [R16+0x2000] ;  /* 0x00200000100c783b */ /* 0x000fee0000000200 */
[----:B------:R-:W-:Y:S01]  /*5750*/  HMMA.16816.F32.BF16 R40, R20, R46, R40 ;  /* 0x0000002e1428723c */ /* 0x000fe20000041828 */
[----:B------:R-:W1:Y:S04]  /*5760*/  LDSM.16.M88.4 R20, [R17] ;  /* 0x000000001114783b */ /* 0x000e680000000200 */
[----:B---3--:R-:W2:Y:S11]  /*5770*/  LDSM.16.M88.4 R16, [R16+0x3000] ;  /* 0x003000001010783b */ /* 0x008eb60000000200 */
[C---:B----4-:R-:W-:Y:S08]  /*5780*/  HMMA.16816.F32.BF16 R36, R28.reuse, R24, R36 ;  /* 0x000000181c24723c */ /* 0x050ff00000041824 */
[----:B------:R-:W-:-:S15]  /*5790*/  HMMA.16816.F32.BF16 R40, R28, R8, R40 ;  /* 0x000000081c28723c */ /* 0x000fde0000041828 */
[----:B------:R-:W-:-:S01]  /*57a0*/  NOP ;  /* 0x0000000000007918 */ /* 0x000fc20000000000 */
[C---:B------:R-:W-:Y:S08]  /*57b0*/  HMMA.16816.F32.BF16 R36, R64.reuse, R26, R36 ;  /* 0x0000001a4024723c */ /* 0x040ff00000041824 */
[----:B------:R-:W-:Y:S01]  /*57c0*/  HMMA.16816.F32.BF16 R40, R64, R10, R40 ;  /* 0x0000000a4028723c */ /* 0x000fe20000041828 */
[----:B------:R3:W4:Y:S04]  /*57d0*/  LDSM.16.M88.4 R8, [R0] ;  /* 0x000000000008783b */ /* 0x0007280000000200 */
[----:B------:R-:W-:Y:S01]  /*57e0*/  BAR.SYNC.DEFER_BLOCKING 0x0 ;  /* 0x0000000000007b1d */ /* 0x000fe20000010000 */
[----:B---3--:R-:W-:-:S10]  /*57f0*/  SHF.R.U32.HI R0, RZ, 0x1, R5 ;  /* 0x00000001ff007819 */ /* 0x008fd40000011605 */
[C---:B-1----:R-:W-:Y:S07]  /*5800*/  HMMA.16816.F32.BF16 R36, R20.reuse, R12, R36 ;  /* 0x0000000c1424723c */ /* 0x042fee0000041824 */
[----:B------:R-:W-:Y:S01]  /*5810*/  IADD3 R12, P0, R50, 0x2000, RZ ;  /* 0x00002000320c7810 */ /* 0x000fe20007f1e0ff */
[----:B--2---:R-:W-:Y:S04]  /*5820*/  HMMA.16816.F32.BF16 R40, R20, R16, R40 ;  /* 0x000000101428723c */ /* 0x004fe80000041828 */
[----:B------:R-:W-:Y:S01]  /*5830*/  IMAD.X R13, RZ, RZ, R51, P0 ;  /* 0x000000ffff0d7224 */ /* 0x000fe200000e0633 */
[----:B------:R-:W-:Y:S01]  /*5840*/  @!PT LDS RZ, [RZ] ;  /* 0x00000000fffff984 */ /* 0x000fe20000000800 */
[----:B------:R-:W-:Y:S01]  /*5850*/  @!PT LDS RZ, [RZ] ;  /* 0x00000000fffff984 */ /* 0x000fe20000000800 */
[----:B------:R-:W-:Y:S01]  /*5860*/  @!PT LDS RZ, [RZ] ;  /* 0x00000000fffff984 */ /* 0x000fe20000000800 */
[----:B------:R1:W-:Y:S02]  /*5870*/  LDGSTS.E.BYPASS.128 [R4], [R2.64+-0x800], !PT ;  /* 0x0000080002047fae */ /* 0x0003e4000f901c44 */
[----:B------:R-:W-:-:S02]  /*5880*/  IADD3 R20, P1, R54, 0x2000, RZ ;  /* 0x0000200036147810 */ /* 0x000fc40007f3e0ff */
[----:B------:R-:W-:Y:S01]  /*5890*/  IADD3 R16, P2, R52, 0x2000, RZ ;  /* 0x0000200034107810 */ /* 0x000fe20007f5e0ff */
[----:B------:R2:W-:Y:S02]  /*58a0*/  LDGSTS.E.BYPASS.128 [R4+0x800], [R6.64+-0x800], !PT ;  /* 0x0080080006047fae */ /* 0x0005e4000f901c44 */
[----:B------:R-:W-:Y:S02]  /*58b0*/  IMAD.X R21, RZ, RZ, R55, P1 ;  /* 0x000000ffff157224 */ /* 0x000fe400008e0637 */
[----:B------:R-:W-:Y:S01]  /*58c0*/  IMAD.X R17, RZ, RZ, R53, P2 ;  /* 0x000000ffff117224 */ /* 0x000fe200010e0635 */
[----:B------:R-:W-:Y:S01]  /*58d0*/  IADD3 R22, P2, R60, 0x2000, RZ ;  /* 0x000020003c167810 */ /* 0x000fe20007f5e0ff */
[----:B------:R3:W-:Y:S01]  /*58e0*/  LDGSTS.E.BYPASS.128 [R4+0x1000], [R12.64+-0x800], !PT ;  /* 0x010008000c047fae */ /* 0x0007e2000f901c44 */
[C---:B----4-:R-:W-:Y:S01]  /*58f0*/  HMMA.16816.F32.BF16 R36, R8.reuse, R14, R36 ;  /* 0x0000000e0824723c */ /* 0x050fe20000041824 */
[----:B-1----:R-:W-:Y:S02]  /*5900*/  IADD3 R2, P0, R56, 0x2000, RZ ;  /* 0x0000200038027810 */ /* 0x002fe40007f1e0ff */
[----:B------:R3:W-:Y:S01]  /*5910*/  LDGSTS.E.BYPASS.128 [R4+0x1800], [R16.64+-0x800], !PT ;  /* 0x0180080010047fae */ /* 0x0007e2000f901c44 */
[----:B------:R-:W-:Y:S01]  /*5920*/  IMAD.X R23, RZ, RZ, R61, P2 ;  /* 0x000000ffff177224 */ /* 0x000fe200010e063d */
[----:B--2---:R-:W-:Y:S01]  /*5930*/  LOP3.LUT R6, R74, 0x100, RZ, 0x3c, !PT ;  /* 0x000001004a067812 */ /* 0x004fe200078e3cff */
[----:B------:R-:W-:Y:S01]  /*5940*/  IMAD.X R3, RZ, RZ, R57, P0 ;  /* 0x000000ffff037224 */ /* 0x000fe200000e0639 */
[----:B------:R-:W-:Y:S01]  /*5950*/  IADD3 R14, P1, R58, 0x2000, RZ ;  /* 0x000020003a0e7810 */ /* 0x000fe20007f3e0ff */
[----:B------:R-:W0:Y:S01]  /*5960*/  LDGDEPBAR ;  /* 0x00000000000079af */ /* 0x000e220000000000 */
[----:B------:R-:W-:Y:S01]  /*5970*/  HMMA.16816.F32.BF16 R40, R8, R18, R40 ;  /* 0x000000120828723c */ /* 0x000fe20000041828 */
[----:B------:R-:W-:-:S02]  /*5980*/  LOP3.LUT R7, R74, 0x110, RZ, 0x3c, !PT ;  /* 0x000001104a077812 */ /* 0x000fc400078e3cff */
[----:B------:R-:W-:Y:S01]  /*5990*/  IMAD.X R15, RZ, RZ, R59, P1 ;  /* 0x000000ffff0f7224 */ /* 0x000fe200008e063b */
[----:B------:R3:W-:Y:S01]  /*59a0*/  LDGSTS.E.BYPASS.128 [R4+0x2000], [R20.64+-0x800], !PT ;  /* 0x0200080014047fae */ /* 0x0007e2000f901c44 */
[----:B------:R-:W-:Y:S02]  /*59b0*/  ISETP.GE.AND P0, PT, R70, 0x300, PT ;  /* 0x000003004600780c */ /* 0x000fe40003f06270 */
[----:B------:R-:W-:Y:S01]  /*59c0*/  LOP3.LUT R8, R0, 0x1f0, RZ, 0xc0, !PT ;  /* 0x000001f000087812 */ /* 0x000fe200078ec0ff */
[----:B------:R1:W-:Y:S01]  /*59d0*/  LDGSTS.E.BYPASS.128 [R4+0x2800], [R2.64+-0x800], !PT ;  /* 0x0280080002047fae */ /* 0x0003e2000f901c44 */
[----:B------:R-:W-:Y:S02]  /*59e0*/  SHF.R.U32.HI R0, RZ, 0x1, R74 ;  /* 0x00000001ff007819 */ /* 0x000fe4000001164a */
[----:B------:R-:W-:Y:S01]  /*59f0*/  ISETP.LT.AND P0, PT, R71, 0x4d, !P0 ;  /* 0x0000004d4700780c */ /* 0x000fe20004701270 */
[----:B------:R3:W-:Y:S01]  /*5a00*/  LDGSTS.E.BYPASS.128 [R4+0x3000], [R14.64+-0x800], !PT ;  /* 0x030008000e047fae */ /* 0x0007e2000f901c44 */
[----:B------:R-:W-:Y:S01]  /*5a10*/  IMAD R8, R5, 0x2, R8 ;  /* 0x0000000205087824 */ /* 0x000fe200078e0208 */
[----:B------:R-:W-:-:S02]  /*5a20*/  SHF.R.U32.HI R5, RZ, 0x1, R6 ;  /* 0x00000001ff057819 */ /* 0x000fc40000011606 */
[----:B------:R3:W-:Y:S01]  /*5a30*/  LDGSTS.E.BYPASS.128 [R4+0x3800], [R22.64+-0x800], !PT ;  /* 0x0380080016047fae */ /* 0x0007e2000f901c44 */
[----:B------:R-:W-:Y:S02]  /*5a40*/  F2FP.BF16.PACK_AB R37, R37, R36 ;  /* 0x000000242525723e */ /* 0x000fe400000010ff */
[----:B------:R-:W-:Y:S01]  /*5a50*/  LOP3.LUT R5, R5, 0x7ffffff0, RZ, 0xc0, !PT ;  /* 0x7ffffff005057812 */ /* 0x000fe200078ec0ff */
[----:B------:R-:W0:Y:S01]  /*5a60*/  LDGDEPBAR ;  /* 0x00000000000079af */ /* 0x000e220000000000 */
[----:B-1----:R-:W-:Y:S02]  /*5a70*/  SHF.R.U32.HI R2, RZ, 0x1, R7 ;  /* 0x00000001ff027819 */ /* 0x002fe40000011607 */
[----:B------:R-:W-:Y:S01]  /*5a80*/  LOP3.LUT R3, R0, 0x7ffffff0, RZ, 0xc0, !PT ;  /* 0x7ffffff000037812 */ /* 0x000fe200078ec0ff */
[----:B------:R-:W-:Y:S01]  /*5a90*/  IMAD R5, R6, 0x2, R5 ;  /* 0x0000000206057824 */ /* 0x000fe200078e0205 */
[----:B------:R-:W-:Y:S02]  /*5aa0*/  LOP3.LUT R0, R74, 0x10, RZ, 0x3c, !PT ;  /* 0x000000104a007812 */ /* 0x000fe400078e3cff */
[----:B------:R-:W-:Y:S01]  /*5ab0*/  LOP3.LUT R2, R2, 0x7ffffff0, RZ, 0xc0, !PT ;  /* 0x7ffffff002027812 */ /* 0x000fe200078ec0ff */
[--C-:B------:R-:W-:Y:S01]  /*5ac0*/  IMAD R74, R74, 0x2, R3.reuse ;  /* 0x000000024a4a7824 */ /* 0x100fe200078e0203 */
[----:B------:R-:W-:Y:S01]  /*5ad0*/  F2FP.BF16.PACK_AB R38, R39, R38 ;  /* 0x000000262726723e */ /* 0x000fe200000010ff */
[----:B------:R-:W-:Y:S01]  /*5ae0*/  IMAD R0, R0, 0x2, R3 ;  /* 0x0000000200007824 */ /* 0x000fe200078e0203 */
[----:B------:R-:W-:Y:S01]  /*5af0*/  F2FP.BF16.PACK_AB R41, R41, R40 ;  /* 0x000000282929723e */ /* 0x000fe200000010ff */
[----:B------:R-:W-:Y:S01]  /*5b00*/  IMAD R2, R7, 0x2, R2 ;  /* 0x0000000207027824 */ /* 0x000fe200078e0202 */
[----:B------:R-:W-:Y:S01]  /*5b10*/  F2FP.BF16.PACK_AB R43, R43, R42 ;  /* 0x0000002a2b2b723e */ /* 0x000fe200000010ff */
[----:B------:R-:W-:-:S04]  /*5b20*/  DEPBAR.LE SB0, 0x0 ;  /* 0x000080000000791a */ /* 0x000fc80000000000 */
[----:B------:R-:W-:Y:S06]  /*5b30*/  BAR.SYNC.DEFER_BLOCKING 0x0 ;  /* 0x0000000000007b1d */ /* 0x000fec0000010000 */
[----:B------:R3:W-:Y:S04]  /*5b40*/  STS [R74], R37 ;  /* 0x000000254a007388 */ /* 0x0007e80000000800 */
[----:B------:R3:W-:Y:S04]  /*5b50*/  STS [R5], R38 ;  /* 0x0000002605007388 */ /* 0x0007e80000000800 */
[----:B------:R3:W-:Y:S04]  /*5b60*/  STS [R0], R41 ;  /* 0x0000002900007388 */ /* 0x0007e80000000800 */
[----:B------:R3:W-:Y:S04]  /*5b70*/  STS [R2], R43 ;  /* 0x0000002b02007388 */ /* 0x0007e80000000800 */
[----:B------:R-:W-:Y:S06]  /*5b80*/  BAR.SYNC.DEFER_BLOCKING 0x0 ;  /* 0x0000000000007b1d */ /* 0x000fec0000010000 */
[----:B------:R-:W-:Y:S05]  /*5b90*/  @!P0 EXIT ;  /* 0x000000000000894d */ /* 0x000fea0003800000 */
[----:B---3--:R-:W1:Y:S01]  /*5ba0*/  LDS.128 R8, [R8] ;  /* 0x0000000008087984 */ /* 0x008e620000000c00 */
[----:B------:R-:W-:-:S02]  /*5bb0*/  IMAD.MOV.U32 R3, RZ, RZ, 0x2 ;  /* 0x00000002ff037424 */ /* 0x000fc400078e00ff */
[----:B------:R-:W-:-:S04]  /*5bc0*/  IMAD R2, R71, 0x300, R70 ;  /* 0x0000030047027824 */ /* 0x000fc800078e0246 */
[----:B------:R-:W-:-:S05]  /*5bd0*/  IMAD.WIDE R2, R2, R3, c[0x0][0x170] ;  /* 0x00005c0002027625 */ /* 0x000fca00078e0203 */
[----:B-1----:R-:W-:Y:S01]  /*5be0*/  STG.E.128 [R2.64], R8 ;  /* 0x0000000802007986 */ /* 0x002fe2000c101d04 */
[----:B------:R-:W-:Y:S05]  /*5bf0*/  EXIT ;  /* 0x000000000000794d */ /* 0x000fea0003800000 */
.L_x_0:
[----:B------:R-:W-:-:S00]  /*5c00*/  BRA `(.L_x_0) ;  /* 0xfffffff000007947 */ /* 0x000fc0000383ffff */
[----:B------:R-:W-:-:S00]  /*5c10*/  NOP ;  /* 0x0000000000007918 */ /* 0x000fc00000000000 */
        /* <DEDUP_REMOVED lines=14> */
.L_x_1:


//--------------------- .nv.shared.triton_mm      --------------------------
	.section	.nv.shared.triton_mm,"aw",@nobits
	.sectionflags	@""
	.align	16
